	.target	sm_90a

	.elftype	@"ET_EXEC"


//--------------------- .note.nv.tkinfo           --------------------------
	.section	.note.nv.tkinfo,"",@"SHT_NOTE"
	.sectionflags	@"SHF_NOTE_NV_TKINFO"
	.tkinfo
        /*0018*/ 	.word	0x00000002
        /*0030*/ 	.string	""
        /*0030*/ 	.string	"ptxas"
        /*0030*/ 	.string	"Cuda compilation tools, release 13.0, V13.0.88"
        /*0030*/ 	.string	"Build cuda_13.0.r13.0/compiler.36424714_0"
        /*0030*/ 	.string	"-v  -suppress-debug-info  -lineinfo  -arch sm_90a "



//--------------------- .note.nv.cuinfo           --------------------------
	.section	.note.nv.cuinfo,"",@"SHT_NOTE"
	.sectionflags	@"SHF_NOTE_NV_CUINFO"
        /*0018*/ 	.short	0x0002
        /*001a*/ 	.short	0x005a
        /*001c*/ 	.short	0x0082
	.zero		2


//--------------------- .nv.info                  --------------------------
	.section	.nv.info,"",@"SHT_CUDA_INFO"
	.align	4


	//----- nvinfo : EIATTR_REGCOUNT
	.align		4
        /*0000*/ 	.byte	0x04, 0x2f
        /*0002*/ 	.short	(.L_1 - .L_0)
	.align		4
.L_0:
        /*0004*/ 	.word	index@(gluon_wgmma)
        /*0008*/ 	.word	0x0000002a


	//----- nvinfo : EIATTR_FRAME_SIZE
	.align		4
.L_1:
        /*000c*/ 	.byte	0x04, 0x11
        /*000e*/ 	.short	(.L_3 - .L_2)
	.align		4
.L_2:
        /*0010*/ 	.word	index@(gluon_wgmma)
        /*0014*/ 	.word	0x00000000


	//----- nvinfo : EIATTR_MIN_STACK_SIZE
	.align		4
.L_3:
        /*0018*/ 	.byte	0x04, 0x12
        /*001a*/ 	.short	(.L_5 - .L_4)
	.align		4
.L_4:
        /*001c*/ 	.word	index@(gluon_wgmma)
        /*0020*/ 	.word	0x00000000
.L_5:


//--------------------- .nv.compat                --------------------------
	.section	.nv.compat,"",@"SHT_CUDA_COMPAT_INFO"
	.align	4
        /*0000*/ 	.byte	0x02, 0x09, 0x01, 0x00, 0x02, 0x02, 0x04, 0x00, 0x02, 0x05, 0x05, 0x00, 0x03, 0x07, 0x01, 0x01
        /*0010*/ 	.byte	0x02, 0x03, 0x03, 0x00, 0x02, 0x06, 0x01, 0x00, 0x04, 0x0b, 0x08, 0x00, 0x00, 0x00, 0x00, 0x00
        /*0020*/ 	.byte	0x00, 0x00, 0x00, 0x00


//--------------------- .nv.info.gluon_wgmma      --------------------------
	.section	.nv.info.gluon_wgmma,"",@"SHT_CUDA_INFO"
	.sectionflags	@""
	.align	4


	//----- nvinfo : EIATTR_CUDA_API_VERSION
	.align		4
        /*0000*/ 	.byte	0x04, 0x37
        /*0002*/ 	.short	(.L_7 - .L_6)
.L_6:
        /*0004*/ 	.word	0x00000082


	//----- nvinfo : EIATTR_KPARAM_INFO
	.align		4
.L_7:
        /*0008*/ 	.byte	0x04, 0x17
        /*000a*/ 	.short	(.L_9 - .L_8)
.L_8:
        /*000c*/ 	.word	0x00000000
        /*0010*/ 	.short	0x000a
        /*0012*/ 	.short	0x0048
        /*0014*/ 	.byte	0x00, 0xf4, 0x21, 0x00


	//----- nvinfo : EIATTR_KPARAM_INFO
	.align		4
.L_9:
        /*0018*/ 	.byte	0x04, 0x17
        /*001a*/ 	.short	(.L_11 - .L_10)
.L_10:
        /*001c*/ 	.word	0x00000000
        /*0020*/ 	.short	0x0009
        /*0022*/ 	.short	0x0040
        /*0024*/ 	.byte	0x00, 0xf4, 0x21, 0x00


	//----- nvinfo : EIATTR_KPARAM_INFO
	.align		4
.L_11:
        /*0028*/ 	.byte	0x04, 0x17
        /*002a*/ 	.short	(.L_13 - .L_12)
.L_12:
        /*002c*/ 	.word	0x00000000
        /*0030*/ 	.short	0x0008
        /*0032*/ 	.short	0x0038
        /*0034*/ 	.byte	0x00, 0xf0, 0x21, 0x00


	//----- nvinfo : EIATTR_KPARAM_INFO
	.align		4
.L_13:
        /*0038*/ 	.byte	0x04, 0x17
        /*003a*/ 	.short	(.L_15 - .L_14)
.L_14:
        /*003c*/ 	.word	0x00000000
        /*0040*/ 	.short	0x0007
        /*0042*/ 	.short	0x0030
        /*0044*/ 	.byte	0x00, 0xf0, 0x21, 0x00


	//----- nvinfo : EIATTR_KPARAM_INFO
	.align		4
.L_15:
        /*0048*/ 	.byte	0x04, 0x17
        /*004a*/ 	.short	(.L_17 - .L_16)
.L_16:
        /*004c*/ 	.word	0x00000000
        /*0050*/ 	.short	0x0006
        /*0052*/ 	.short	0x0028
        /*0054*/ 	.byte	0x00, 0xf0, 0x21, 0x00


	//----- nvinfo : EIATTR_KPARAM_INFO
	.align		4
.L_17:
        /*0058*/ 	.byte	0x04, 0x17
        /*005a*/ 	.short	(.L_19 - .L_18)
.L_18:
        /*005c*/ 	.word	0x00000000
        /*0060*/ 	.short	0x0005
        /*0062*/ 	.short	0x0020
        /*0064*/ 	.byte	0x00, 0xf0, 0x11, 0x00


	//----- nvinfo : EIATTR_KPARAM_INFO
	.align		4
.L_19:
        /*0068*/ 	.byte	0x04, 0x17
        /*006a*/ 	.short	(.L_21 - .L_20)
.L_20:
        /*006c*/ 	.word	0x00000000
        /*0070*/ 	.short	0x0004
        /*0072*/ 	.short	0x001c
        /*0074*/ 	.byte	0x00, 0xf0, 0x11, 0x00


	//----- nvinfo : EIATTR_KPARAM_INFO
	.align		4
.L_21:
        /*0078*/ 	.byte	0x04, 0x17
        /*007a*/ 	.short	(.L_23 - .L_22)
.L_22:
        /*007c*/ 	.word	0x00000000
        /*0080*/ 	.short	0x0003
        /*0082*/ 	.short	0x0018
        /*0084*/ 	.byte	0x00, 0xf0, 0x11, 0x00


	//----- nvinfo : EIATTR_KPARAM_INFO
	.align		4
.L_23:
        /*0088*/ 	.byte	0x04, 0x17
        /*008a*/ 	.short	(.L_25 - .L_24)
.L_24:
        /*008c*/ 	.word	0x00000000
        /*0090*/ 	.short	0x0002
        /*0092*/ 	.short	0x0010
        /*0094*/ 	.byte	0x00, 0xf4, 0x21, 0x00


	//----- nvinfo : EIATTR_KPARAM_INFO
	.align		4
.L_25:
        /*0098*/ 	.byte	0x04, 0x17
        /*009a*/ 	.short	(.L_27 - .L_26)
.L_26:
        /*009c*/ 	.word	0x00000000
        /*00a0*/ 	.short	0x0001
        /*00a2*/ 	.short	0x0008
        /*00a4*/ 	.byte	0x00, 0xf4, 0x21, 0x00


	//----- nvinfo : EIATTR_KPARAM_INFO
	.align		4
.L_27:
        /*00a8*/ 	.byte	0x04, 0x17
        /*00aa*/ 	.short	(.L_29 - .L_28)
.L_28:
        /*00ac*/ 	.word	0x00000000
        /*00b0*/ 	.short	0x0000
        /*00b2*/ 	.short	0x0000
        /*00b4*/ 	.byte	0x00, 0xf4, 0x21, 0x00


	//----- nvinfo : EIATTR_SPARSE_MMA_MASK
	.align		4
.L_29:
        /*00b8*/ 	.byte	0x03, 0x50
        /*00ba*/ 	.short	0x0000


	//----- nvinfo : EIATTR_MAXREG_COUNT
	.align		4
        /*00bc*/ 	.byte	0x03, 0x1b
        /*00be*/ 	.short	0x00ff


	//----- nvinfo : EIATTR_NUM_BARRIERS
	.align		4
        /*00c0*/ 	.byte	0x02, 0x4c
        /*00c2*/ 	.byte	0x01
	.zero		1


	//----- nvinfo : EIATTR_MERCURY_ISA_VERSION
	.align		4
        /*00c4*/ 	.byte	0x03, 0x5f
        /*00c6*/ 	.short	0x0101


	//----- nvinfo : EIATTR_INT_WARP_WIDE_INSTR_OFFSETS
	.align		4
        /*00c8*/ 	.byte	0x04, 0x31
        /*00ca*/ 	.short	(.L_31 - .L_30)


	//   ....[0]....
.L_30:
        /*00cc*/ 	.word	0x00001300


	//   ....[1]....
        /*00d0*/ 	.word	0x00001320


	//   ....[2]....
        /*00d4*/ 	.word	0x000013d0


	//   ....[3]....
        /*00d8*/ 	.word	0x00001610


	//   ....[4]....
        /*00dc*/ 	.word	0x00001620


	//   ....[5]....
        /*00e0*/ 	.word	0x000016a0


	//   ....[6]....
        /*00e4*/ 	.word	0x000016b0


	//   ....[7]....
        /*00e8*/ 	.word	0x00001b10


	//   ....[8]....
        /*00ec*/ 	.word	0x00001b20


	//----- nvinfo : EIATTR_COOP_GROUP_MASK_REGIDS
	.align		4
.L_31:
        /*00f0*/ 	.byte	0x04, 0x29
        /*00f2*/ 	.short	(.L_33 - .L_32)


	//   ....[0]....
.L_32:
        /*00f4*/ 	.word	0xffffffff


	//   ....[1]....
        /*00f8*/ 	.word	0xffffffff


	//   ....[2]....
        /*00fc*/ 	.word	0xffffffff


	//----- nvinfo : EIATTR_COOP_GROUP_INSTR_OFFSETS
	.align		4
.L_33:
        /*0100*/ 	.byte	0x04, 0x28
        /*0102*/ 	.short	(.L_35 - .L_34)


	//   ....[0]....
.L_34:
        /*0104*/ 	.word	0x00000150


	//   ....[1]....
        /*0108*/ 	.word	0x00000710


	//   ....[2]....
        /*010c*/ 	.word	0x00000d00


	//----- nvinfo : EIATTR_MBARRIER_INSTR_OFFSETS
	.align		4
.L_35:
        /*0110*/ 	.byte	0x04, 0x39
        /*0112*/ 	.short	(.L_37 - .L_36)


	//   ....[0]....
.L_36:
        /*0114*/ 	.word	0x00001410
        /*0118*/ 	.word	0x000000ff
        /*011c*/ 	.word	0x00008000
        /*0120*/ 	.short	0x0100
        /*0122*/ 	.byte	0x10
	.zero		1


	//   ....[1]....
        /*0124*/ 	.word	0x00001430
        /*0128*/ 	.word	0x000000ff
        /*012c*/ 	.word	0x00008008
        /*0130*/ 	.short	0x0100
        /*0132*/ 	.byte	0x10
	.zero		1


	//   ....[2]....
        /*0134*/ 	.word	0x00001780
        /*0138*/ 	.word	0x000000ff
        /*013c*/ 	.word	0x00008000
        /*0140*/ 	.short	0x010a
        /*0142*/ 	.byte	0x20
	.zero		1


	//   ....[3]....
        /*0144*/ 	.word	0x00001a50
        /*0148*/ 	.word	0x000000ff
        /*014c*/ 	.word	0x00008000
        /*0150*/ 	.short	0x0108
        /*0152*/ 	.byte	0x10
	.zero		1


	//   ....[4]....
        /*0154*/ 	.word	0x00001af0
        /*0158*/ 	.word	0x000000ff
        /*015c*/ 	.word	0x00008008
        /*0160*/ 	.short	0x0108
        /*0162*/ 	.byte	0x10
	.zero		1


	//   ....[5]....
        /*0164*/ 	.word	0x00001be0
        /*0168*/ 	.word	0x000000ff
        /*016c*/ 	.word	0x00008000
        /*0170*/ 	.short	0x010a
        /*0172*/ 	.byte	0x20
	.zero		1


	//----- nvinfo : EIATTR_NUM_MBARRIERS
	.align		4
.L_37:
        /*0174*/ 	.byte	0x03, 0x38
        /*0176*/ 	.short	0x0002


	//----- nvinfo : EIATTR_EXIT_INSTR_OFFSETS
	.align		4
        /*0178*/ 	.byte	0x04, 0x1c
        /*017a*/ 	.short	(.L_39 - .L_38)


	//   ....[0]....
.L_38:
        /*017c*/ 	.word	0x00001bd0


	//----- nvinfo : EIATTR_REQNTID
	.align		4
.L_39:
        /*0180*/ 	.byte	0x04, 0x10
        /*0182*/ 	.short	(.L_41 - .L_40)
.L_40:
        /*0184*/ 	.word	0x00000100
        /*0188*/ 	.word	0x00000001
        /*018c*/ 	.word	0x00000001


	//----- nvinfo : EIATTR_CRS_STACK_SIZE
	.align		4
.L_41:
        /*0190*/ 	.byte	0x04, 0x1e
        /*0192*/ 	.short	(.L_43 - .L_42)
.L_42:
        /*0194*/ 	.word	0x00000000


	//----- nvinfo : EIATTR_CBANK_PARAM_SIZE
	.align		4
.L_43:
        /*0198*/ 	.byte	0x03, 0x19
        /*019a*/ 	.short	0x0050


	//----- nvinfo : EIATTR_PARAM_CBANK
	.align		4
        /*019c*/ 	.byte	0x04, 0x0a
        /*019e*/ 	.short	(.L_45 - .L_44)
	.align		4
.L_44:
        /*01a0*/ 	.word	index@(.nv.constant0.gluon_wgmma)
        /*01a4*/ 	.short	0x0210
        /*01a6*/ 	.short	0x0050


	//----- nvinfo : EIATTR_SW_WAR
	.align		4
.L_45:
        /*01a8*/ 	.byte	0x04, 0x36
        /*01aa*/ 	.short	(.L_47 - .L_46)
.L_46:
        /*01ac*/ 	.word	0x00000008
.L_47:


//--------------------- .nv.callgraph             --------------------------
	.section	.nv.callgraph,"",@"SHT_CUDA_CALLGRAPH"
	.align	4
	.sectionentsize	8
	.align		4
        /*0000*/ 	.word	0x00000000
	.align		4
        /*0004*/ 	.word	0xffffffff
	.align		4
        /*0008*/ 	.word	0x00000000
	.align		4
        /*000c*/ 	.word	0xfffffffe
	.align		4
        /*0010*/ 	.word	0x00000000
	.align		4
        /*0014*/ 	.word	0xfffffffd
	.align		4
        /*0018*/ 	.word	0x00000000
	.align		4
        /*001c*/ 	.word	0xfffffffc


//--------------------- .text.gluon_wgmma         --------------------------
	.section	.text.gluon_wgmma,"ax",@progbits
	.align	128
        .global         gluon_wgmma
        .type           gluon_wgmma,@function
        .size           gluon_wgmma,(.L_x_52 - gluon_wgmma)
        .other          gluon_wgmma,@"STO_CUDA_ENTRY STV_DEFAULT"
gluon_wgmma:
.text.gluon_wgmma:
[----:B------:R-:W-:Y:S01]  /*0000*/  LDC R1, c[0x0][0x28] ;  /* 0x00000a00ff017b82 */ /* 0x000fe20000000800 */
[----:B------:R-:W1:Y:S07]  /*0010*/  S2R R0, SR_TID.X ;  /* 0x0000000000007919 */ /* 0x000e6e0000002100 */
[----:B------:R-:W2:Y:S01]  /*0020*/  S2UR UR4, SR_CgaCtaId ;  /* 0x00000000000479c3 */ /* 0x000ea20000008800 */
[----:B------:R-:W-:Y:S01]  /*0030*/  UMOV UR16, 0x400 ;  /* 0x0000040000107882 */ /* 0x000fe20000000000 */
[----:B------:R-:W-:Y:S01]  /*0040*/  ULDC UR6, c[0x0][0xc] ;  /* 0x0000030000067ab9 */ /* 0x000fe20000000800 */
[----:B------:R-:W-:Y:S01]  /*0050*/  ULDC.64 UR28, c[0x0][0x250] ;  /* 0x00009400001c7ab9 */ /* 0x000fe20000000a00 */
[----:B------:R-:W-:Y:S04]  /*0060*/  BSSY B0, `(.L_x_0) ;  /* 0x000001f000007945 */ /* 0x000fe80003800000 */
[----:B------:R-:W3:Y:S08]  /*0070*/  LDC R2, c[0x0][0x228] ;  /* 0x00008a00ff027b82 */ /* 0x000ef00000000800 */
[----:B------:R-:W4:Y:S08]  /*0080*/  LDC R7, c[0x0][0x230] ;  /* 0x00008c00ff077b82 */ /* 0x000f300000000800 */
[----:B------:R-:W-:Y:S01]  /*0090*/  S2UR UR25, SR_CTAID.Y ;  /* 0x00000000001979c3 */ /* 0x000fe20000002600 */
[----:B--2---:R-:W-:-:S03]  /*00a0*/  ULEA UR16, UR4, UR16, 0x18 ;  /* 0x0000001004107291 */ /* 0x004fc6000f8ec03f */
[----:B------:R-:W-:Y:S01]  /*00b0*/  ULDC UR4, c[0x0][0x10] ;  /* 0x0000040000047ab9 */ /* 0x000fe20000000800 */
[----:B-1----:R-:W-:-:S03]  /*00c0*/  LOP3.LUT R6, R0, 0xff, RZ, 0xc0, !PT ;  /* 0x000000ff00067812 */ /* 0x002fc600078ec0ff */
[----:B------:R-:W1:Y:S01]  /*00d0*/  S2UR UR5, SR_CTAID.Z ;  /* 0x00000000000579c3 */ /* 0x000e620000002700 */
[----:B---3--:R-:W-:Y:S01]  /*00e0*/  VIADD R2, R2, 0xffffffff ;  /* 0xffffffff02027836 */ /* 0x008fe20000000000 */
[C---:B------:R-:W-:Y:S02]  /*00f0*/  ISETP.GE.U32.AND P0, PT, R6.reuse, 0x20, PT ;  /* 0x000000200600780c */ /* 0x040fe40003f06070 */
[C---:B------:R-:W-:Y:S02]  /*0100*/  ISETP.NE.U32.AND P2, PT, R6.reuse, RZ, PT ;  /* 0x000000ff0600720c */ /* 0x040fe40003f45070 */
[----:B------:R-:W-:Y:S02]  /*0110*/  LEA R8, R6, UR16, 0x2 ;  /* 0x0000001006087c11 */ /* 0x000fe4000f8e10ff */
[----:B------:R-:W2:Y:S01]  /*0120*/  S2UR UR36, SR_CTAID.X ;  /* 0x00000000002479c3 */ /* 0x000ea20000002500 */
[----:B----4-:R-:W-:-:S06]  /*0130*/  VIADD R11, R7, 0xffffffff ;  /* 0xffffffff070b7836 */ /* 0x010fcc0000000000 */
[----:B------:R3:W-:Y:S01]  /*0140*/  @!P0 STS [R8], RZ ;  /* 0x000000ff08008388 */ /* 0x0007e20000000800 */
[----:B------:R-:W-:-:S03]  /*0150*/  NOP ;  /* 0x0000000000007918 */ /* 0x000fc60000000000 */
[----:B------:R3:W-:Y:S01]  /*0160*/  @!P2 STS [UR16+0x24], R2 ;  /* 0x00002402ff00a988 */ /* 0x0007e20008000810 */
[----:B-1----:R-:W-:-:S03]  /*0170*/  UIMAD UR4, UR5, UR4, UR25 ;  /* 0x00000004050472a4 */ /* 0x002fc6000f8e0219 */
[----:B------:R3:W-:Y:S01]  /*0180*/  @!P2 STS [UR16+0x20], R11 ;  /* 0x0000200bff00a988 */ /* 0x0007e20008000810 */
[----:B--2---:R-:W-:-:S04]  /*0190*/  UIMAD UR4, UR4, UR6, UR36 ;  /* 0x00000006040472a4 */ /* 0x004fc8000f8e0224 */
[----:B------:R-:W-:-:S03]  /*01a0*/  UIMAD UR5, UR4, 0x180, URZ ;  /* 0x00000180040578a4 */ /* 0x000fc6000f8e023f */
[----:B------:R-:W-:Y:S01]  /*01b0*/  UMOV UR4, URZ ;  /* 0x0000003f00047c82 */ /* 0x000fe20008000000 */
[----:B------:R-:W-:-:S04]  /*01c0*/  UIADD3 UR24, UP0, UR5, UR28, URZ ;  /* 0x0000001c05187290 */ /* 0x000fc8000ff1e03f */
[----:B------:R-:W-:Y:S01]  /*01d0*/  ULEA.HI.X.SX32 UR19, UR5, UR29, 0x1, UP0 ;  /* 0x0000001d05137291 */ /* 0x000fe200080f0e3f */
[----:B---3--:R-:W-:Y:S11]  /*01e0*/  @P2 BRA `(.L_x_1) ;  /* 0x0000000000182947 */ /* 0x008ff60003800000 */
[----:B------:R-:W1:Y:S01]  /*01f0*/  LDS R3, [UR16+0x8] ;  /* 0x00000810ff037984 */ /* 0x000e620008000800 */
[----:B------:R-:W2:Y:S01]  /*0200*/  LDC.64 R12, c[0x0][0x210] ;  /* 0x00008400ff0c7b82 */ /* 0x000ea20000000a00 */
[----:B------:R-:W-:Y:S02]  /*0210*/  IMAD.MOV.U32 R4, RZ, RZ, 0x70 ;  /* 0x00000070ff047424 */ /* 0x000fe400078e00ff */
[----:B--2---:R2:W-:Y:S03]  /*0220*/  STS.64 [UR16], R12 ;  /* 0x0000000cff007988 */ /* 0x0045e60008000a10 */
[----:B-1----:R-:W-:-:S05]  /*0230*/  LOP3.LUT R3, R3, 0x10, R4, 0xd8, !PT ;  /* 0x0000001003037812 */ /* 0x002fca00078ed804 */
[----:B------:R2:W-:Y:S02]  /*0240*/  STS [UR16+0x8], R3 ;  /* 0x00000803ff007988 */ /* 0x0005e40008000810 */
.L_x_1:
[----:B------:R-:W-:Y:S05]  /*0250*/  BSYNC B0 ;  /* 0x0000000000007941 */ /* 0x000fea0003800000 */
.L_x_0:
[----:B------:R-:W-:Y:S04]  /*0260*/  BSSY B0, `(.L_x_2) ;  /* 0x000000a000007945 */ /* 0x000fe80003800000 */
[----:B------:R-:W-:Y:S05]  /*0270*/  @P2 BRA `(.L_x_3) ;  /* 0x0000000000202947 */ /* 0x000fea0003800000 */
[----:B--2---:R-:W1:Y:S01]  /*0280*/  LDS R3, [UR16+0x34] ;  /* 0x00003410ff037984 */ /* 0x004e620008000800 */
[----:B------:R-:W-:Y:S02]  /*0290*/  IMAD.MOV.U32 R4, RZ, RZ, 0x3f000000 ;  /* 0x3f000000ff047424 */ /* 0x000fe400078e00ff */
[----:B------:R-:W-:Y:S01]  /*02a0*/  @!P2 IMAD.MOV.U32 R5, RZ, RZ, 0x3f ;  /* 0x0000003fff05a424 */ /* 0x000fe200078e00ff */
[----:B------:R-:W2:Y:S02]  /*02b0*/  @!P2 LDS R10, [UR16+0x38] ;  /* 0x00003810ff0aa984 */ /* 0x000ea40008000800 */
[----:B-1----:R-:W-:Y:S02]  /*02c0*/  LOP3.LUT R3, R3, 0xff000000, R4, 0xb8, !PT ;  /* 0xff00000003037812 */ /* 0x002fe400078eb804 */
[----:B--2---:R-:W-:-:S03]  /*02d0*/  @!P2 LOP3.LUT R4, R10, 0xff, R5, 0xb8, !PT ;  /* 0x000000ff0a04a812 */ /* 0x004fc600078eb805 */
[----:B------:R1:W-:Y:S04]  /*02e0*/  STS [UR16+0x34], R3 ;  /* 0x00003403ff007988 */ /* 0x0003e80008000810 */
[----:B------:R1:W-:Y:S02]  /*02f0*/  @!P2 STS [UR16+0x38], R4 ;  /* 0x00003804ff00a988 */ /* 0x0003e40008000810 */
.L_x_3:
[----:B------:R-:W-:Y:S05]  /*0300*/  BSYNC B0 ;  /* 0x0000000000007941 */ /* 0x000fea0003800000 */
.L_x_2:
[----:B------:R-:W-:Y:S04]  /*0310*/  BSSY B0, `(.L_x_4) ;  /* 0x000000e000007945 */ /* 0x000fe80003800000 */
[----:B------:R-:W-:Y:S05]  /*0320*/  @P2 BRA `(.L_x_5) ;  /* 0x0000000000302947 */ /* 0x000fea0003800000 */
[----:B-1----:R-:W1:Y:S01]  /*0330*/  LDS R4, [UR16+0x34] ;  /* 0x00003410ff047984 */ /* 0x002e620008000800 */
[----:B--2---:R-:W2:Y:S03]  /*0340*/  LDC.64 R12, c[0x0][0x238] ;  /* 0x00008e00ff0c7b82 */ /* 0x004ea60000000a00 */
[----:B------:R-:W3:Y:S01]  /*0350*/  LDS R3, [UR16+0x1c] ;  /* 0x00001c10ff037984 */ /* 0x000ee20008000800 */
[C---:B--2---:R-:W-:Y:S01]  /*0360*/  SHF.L.U64.HI R10, R12.reuse, 0x1, R13 ;  /* 0x000000010c0a7819 */ /* 0x044fe2000001020d */
[----:B------:R-:W-:-:S03]  /*0370*/  IMAD.SHL.U32 R5, R12, 0x2, RZ ;  /* 0x000000020c057824 */ /* 0x000fc600078e00ff */
[--C-:B------:R-:W-:Y:S02]  /*0380*/  SHF.R.U32.HI R12, RZ, 0x4, R10.reuse ;  /* 0x00000004ff0c7819 */ /* 0x100fe4000001160a */
[----:B------:R-:W-:-:S05]  /*0390*/  SHF.R.U64 R5, R5, 0x4, R10 ;  /* 0x0000000405057819 */ /* 0x000fca000000120a */
[----:B------:R4:W-:Y:S01]  /*03a0*/  STS [UR16+0xc], R5 ;  /* 0x00000c05ff007988 */ /* 0x0009e20008000810 */
[----:B-1----:R-:W-:Y:S02]  /*03b0*/  LOP3.LUT R4, R4, 0x7, RZ, 0xb8, !PT ;  /* 0x0000000704047812 */ /* 0x002fe400078eb8ff */
[----:B---3--:R-:W-:-:S03]  /*03c0*/  LOP3.LUT R3, R3, 0xf, R12, 0xb8, !PT ;  /* 0x0000000f03037812 */ /* 0x008fc600078eb80c */
[----:B------:R4:W-:Y:S04]  /*03d0*/  STS [UR16+0x34], R4 ;  /* 0x00003404ff007988 */ /* 0x0009e80008000810 */
[----:B------:R4:W-:Y:S02]  /*03e0*/  STS [UR16+0x1c], R3 ;  /* 0x00001c03ff007988 */ /* 0x0009e40008000810 */
.L_x_5:
[----:B------:R-:W-:Y:S05]  /*03f0*/  BSYNC B0 ;  /* 0x0000000000007941 */ /* 0x000fea0003800000 */
.L_x_4:
[----:B------:R-:W-:Y:S04]  /*0400*/  BSSY B1, `(.L_x_6) ;  /* 0x000001a000017945 */ /* 0x000fe80003800000 */
[----:B------:R-:W-:Y:S04]  /*0410*/  BSSY B0, `(.L_x_7) ;  /* 0x0000015000007945 */ /* 0x000fe80003800000 */
[----:B------:R-:W-:Y:S05]  /*0420*/  @P2 BRA `(.L_x_8) ;  /* 0x0000000000202947 */ /* 0x000fea0003800000 */
[----:B-12-4-:R-:W1:Y:S02]  /*0430*/  LDS R3, [UR16+0x34] ;  /* 0x00003410ff037984 */ /* 0x016e640008000800 */
[----:B-1----:R-:W-:-:S05]  /*0440*/  LOP3.LUT R3, R3, 0x38, RZ, 0xb8, !PT ;  /* 0x0000003803037812 */ /* 0x002fca00078eb8ff */
[----:B------:R1:W-:Y:S01]  /*0450*/  STS [UR16+0x34], R3 ;  /* 0x00003403ff007988 */ /* 0x0003e20008000810 */
[----:B------:R-:W-:Y:S05]  /*0460*/  @P2 BRA `(.L_x_9) ;  /* 0x0000000000202947 */ /* 0x000fea0003800000 */
[----:B-1----:R-:W1:Y:S01]  /*0470*/  LDS R3, [UR16+0x8] ;  /* 0x00000810ff037984 */ /* 0x002e620008000800 */
[----:B------:R-:W-:-:S05]  /*0480*/  IMAD.MOV.U32 R4, RZ, RZ, 0x780 ;  /* 0x00000780ff047424 */ /* 0x000fca00078e00ff */
[----:B-1----:R-:W-:-:S05]  /*0490*/  LOP3.LUT R3, R3, 0x300, R4, 0xd8, !PT ;  /* 0x0000030003037812 */ /* 0x002fca00078ed804 */
[----:B------:R3:W-:Y:S02]  /*04a0*/  STS [UR16+0x8], R3 ;  /* 0x00000803ff007988 */ /* 0x0007e40008000810 */
.L_x_8:
[----:B------:R-:W-:Y:S05]  /*04b0*/  @P2 BRA `(.L_x_10) ;  /* 0x0000000000282947 */ /* 0x000fea0003800000 */
[----:B-1234-:R-:W1:Y:S02]  /*04c0*/  LDS R3, [UR16+0x8] ;  /* 0x00000810ff037984 */ /* 0x01ee640008000800 */
[----:B-1----:R-:W-:-:S05]  /*04d0*/  LOP3.LUT R3, R3, 0x1800, RZ, 0xb8, !PT ;  /* 0x0000180003037812 */ /* 0x002fca00078eb8ff */
[----:B------:R2:W-:Y:S02]  /*04e0*/  STS [UR16+0x8], R3 ;  /* 0x00000803ff007988 */ /* 0x0005e40008000810 */
.L_x_9:
[----:B------:R-:W-:Y:S05]  /*04f0*/  @P2 BREAK B0 ;  /* 0x0000000000002942 */ /* 0x000fea0003800000 */
[----:B------:R-:W-:Y:S05]  /*0500*/  @P2 BRA `(.L_x_11) ;  /* 0x0000000000242947 */ /* 0x000fea0003800000 */
[----:B------:R-:W3:Y:S01]  /*0510*/  LDS R4, [UR16+0x8] ;  /* 0x00000810ff047984 */ /* 0x000ee20008000800 */
[----:B-12---:R-:W-:-:S05]  /*0520*/  IMAD.MOV.U32 R3, RZ, RZ, 0x6000 ;  /* 0x00006000ff037424 */ /* 0x006fca00078e00ff */
[----:B---3--:R-:W-:-:S04]  /*0530*/  LOP3.LUT R3, R4, 0x6000, R3, 0xd8, !PT ;  /* 0x0000600004037812 */ /* 0x008fc800078ed803 */
[----:B------:R-:W-:-:S05]  /*0540*/  LOP3.LUT R3, R3, 0x400000, RZ, 0xb8, !PT ;  /* 0x0040000003037812 */ /* 0x000fca00078eb8ff */
[----:B------:R5:W-:Y:S02]  /*0550*/  STS [UR16+0x8], R3 ;  /* 0x00000803ff007988 */ /* 0x000be40008000810 */
.L_x_10:
[----:B------:R-:W-:Y:S05]  /*0560*/  BSYNC B0 ;  /* 0x0000000000007941 */ /* 0x000fea0003800000 */
.L_x_7:
[----:B-12345:R-:W1:Y:S02]  /*0570*/  @!P2 LDS R3, [UR16+0x8] ;  /* 0x00000810ff03a984 */ /* 0x03ee640008000800 */
[----:B-1----:R-:W-:-:S05]  /*0580*/  @!P2 LOP3.LUT R3, R3, 0x8000, RZ, 0xb8, !PT ;  /* 0x000080000303a812 */ /* 0x002fca00078eb8ff */
[----:B------:R3:W-:Y:S02]  /*0590*/  @!P2 STS [UR16+0x8], R3 ;  /* 0x00000803ff00a988 */ /* 0x0007e40008000810 */
.L_x_11:
[----:B------:R-:W-:Y:S05]  /*05a0*/  BSYNC B1 ;  /* 0x0000000000017941 */ /* 0x000fea0003800000 */
.L_x_6:
[----:B------:R-:W-:Y:S05]  /*05b0*/  WARPSYNC.ALL ;  /* 0x0000000000007948 */ /* 0x000fea0003800000 */
[----:B------:R-:W-:Y:S05]  /*05c0*/  @P0 BRA `(.L_x_12) ;  /* 0x00000000002c0947 */ /* 0x000fea0003800000 */
[----:B-123--:R-:W1:Y:S01]  /*05d0*/  S2R R3, SR_LANEID ;  /* 0x0000000000037919 */ /* 0x00ee620000000000 */
[----:B------:R-:W-:Y:S05]  /*05e0*/  WARPSYNC.ALL ;  /* 0x0000000000007948 */ /* 0x000fea0003800000 */
[----:B-1----:R-:W-:-:S05]  /*05f0*/  IMAD.SHL.U32 R3, R3, 0x4, RZ ;  /* 0x0000000403037824 */ /* 0x002fca00078e00ff */
[----:B------:R-:W1:Y:S01]  /*0600*/  LDS R9, [R3+UR16] ;  /* 0x0000001003097984 */ /* 0x000e620008000800 */
[----:B------:R-:W-:Y:S01]  /*0610*/  IADD3 R4, P1, R3, UR24, RZ ;  /* 0x0000001803047c10 */ /* 0x000fe2000ff3e0ff */
[----:B------:R-:W-:-:S04]  /*0620*/  UMOV UR18, UR24 ;  /* 0x0000001800127c82 */ /* 0x000fc80008000000 */
[----:B------:R-:W-:-:S05]  /*0630*/  IMAD.X R5, RZ, RZ, UR19, P1 ;  /* 0x00000013ff057e24 */ /* 0x000fca00088e06ff */
[----:B-1----:R4:W5:Y:S01]  /*0640*/  ATOMG.E.EXCH.STRONG.GPU PT, RZ, [R4], R9 ;  /* 0x0000000904ff73a8 */ /* 0x00296200041ee100 */
[----:B------:R-:W-:-:S04]  /*0650*/  DEPBAR {5,4,3,2,1,0} ;  /* 0x0000003f0000791a */ /* 0x000fc80000000000 */
[----:B------:R4:W-:Y:S01]  /*0660*/  UTMACCTL.IV [UR18] ;  /* 0x00000000120079b9 */ /* 0x0009e20008000000 */
[----:B------:R-:W-:Y:S01]  /*0670*/  NOP ;  /* 0x0000000000007918 */ /* 0x000fe20000000000 */
.L_x_12:
[----:B------:R-:W-:Y:S05]  /*0680*/  @P0 BRA `(.L_x_13) ;  /* 0x00000000000c0947 */ /* 0x000fea0003800000 */
[----:B------:R0:W-:Y:S01]  /*0690*/  UTMACMDFLUSH ;  /* 0x00000000000079b7 */ /* 0x0001e20000000000 */
[----:B------:R-:W-:Y:S05]  /*06a0*/  @P0 BRA `(.L_x_13) ;  /* 0x0000000000040947 */ /* 0x000fea0003800000 */
[----:B------:R-:W-:-:S04]  /*06b0*/  DEPBAR.LE SB0, 0x0 ;  /* 0x000080000000791a */ /* 0x000fc80000000000 */
.L_x_13:
[----:B------:R-:W-:Y:S05]  /*06c0*/  WARPSYNC.ALL ;  /* 0x0000000000007948 */ /* 0x000fea0003800000 */
[----:B-----5:R-:W-:Y:S06]  /*06d0*/  BAR.SYNC.DEFER_BLOCKING 0x0 ;  /* 0x0000000000007b1d */ /* 0x020fec0000010000 */
[----:B------:R-:W-:Y:S02]  /*06e0*/  BSSY B1, `(.L_x_14) ;  /* 0x000000b000017945 */ /* 0x000fe40003800000 */
[----:B------:R-:W-:Y:S06]  /*06f0*/  BAR.SYNC.DEFER_BLOCKING 0x0 ;  /* 0x0000000000007b1d */ /* 0x000fec0000010000 */
[----:B------:R5:W-:Y:S01]  /*0700*/  @!P0 STS [R8], RZ ;  /* 0x000000ff08008388 */ /* 0x000be20000000800 */
[----:B------:R-:W-:Y:S01]  /*0710*/  NOP ;  /* 0x0000000000007918 */ /* 0x000fe20000000000 */
[----:B------:R-:W-:Y:S05]  /*0720*/  @P2 BRA `(.L_x_15) ;  /* 0x0000000000182947 */ /* 0x000fea0003800000 */
[----:B-123--:R-:W1:Y:S01]  /*0730*/  LDS R3, [UR16+0x8] ;  /* 0x00000810ff037984 */ /* 0x00ee620008000800 */
[----:B------:R-:W2:Y:S01]  /*0740*/  LDC.64 R12, c[0x0][0x218] ;  /* 0x00008600ff0c7b82 */ /* 0x000ea20000000a00 */
[----:B----4-:R-:W-:Y:S02]  /*0750*/  IMAD.MOV.U32 R4, RZ, RZ, 0x70 ;  /* 0x00000070ff047424 */ /* 0x010fe400078e00ff */
[----:B--2---:R2:W-:Y:S03]  /*0760*/  STS.64 [UR16], R12 ;  /* 0x0000000cff007988 */ /* 0x0045e60008000a10 */
[----:B-1----:R-:W-:-:S05]  /*0770*/  LOP3.LUT R3, R3, 0x10, R4, 0xd8, !PT ;  /* 0x0000001003037812 */ /* 0x002fca00078ed804 */
[----:B------:R2:W-:Y:S02]  /*0780*/  STS [UR16+0x8], R3 ;  /* 0x00000803ff007988 */ /* 0x0005e40008000810 */
.L_x_15:
[----:B----4-:R-:W-:Y:S05]  /*0790*/  BSYNC B1 ;  /* 0x0000000000017941 */ /* 0x010fea0003800000 */
.L_x_14:
[----:B------:R-:W-:Y:S04]  /*07a0*/  BSSY B2, `(.L_x_16) ;  /* 0x000000f000027945 */ /* 0x000fe80003800000 */
[----:B------:R-:W-:Y:S04]  /*07b0*/  BSSY B1, `(.L_x_17) ;  /* 0x000000c000017945 */ /* 0x000fe80003800000 */
[----:B------:R-:W-:Y:S05]  /*07c0*/  @P2 BRA `(.L_x_18) ;  /* 0x0000000000282947 */ /* 0x000fea0003800000 */
[----:B-123--:R-:W1:Y:S01]  /*07d0*/  LDS R3, [UR16+0x34] ;  /* 0x00003410ff037984 */ /* 0x00ee620008000800 */
[----:B------:R-:W-:Y:S01]  /*07e0*/  IMAD.MOV.U32 R4, RZ, RZ, 0x3f000000 ;  /* 0x3f000000ff047424 */ /* 0x000fe200078e00ff */
[----:B------:R-:W-:Y:S05]  /*07f0*/  @P2 BREAK B1 ;  /* 0x0000000000012942 */ /* 0x000fea0003800000 */
[----:B-1----:R-:W-:-:S05]  /*0800*/  LOP3.LUT R3, R3, 0xff000000, R4, 0xb8, !PT ;  /* 0xff00000003037812 */ /* 0x002fca00078eb804 */
[----:B------:R1:W-:Y:S01]  /*0810*/  STS [UR16+0x34], R3 ;  /* 0x00003403ff007988 */ /* 0x0003e20008000810 */
[----:B------:R-:W-:Y:S05]  /*0820*/  @P2 BRA `(.L_x_19) ;  /* 0x0000000000182947 */ /* 0x000fea0003800000 */
[----:B-1----:R-:W1:Y:S01]  /*0830*/  LDS R3, [UR16+0x38] ;  /* 0x00003810ff037984 */ /* 0x002e620008000800 */
[----:B------:R-:W-:-:S05]  /*0840*/  IMAD.MOV.U32 R4, RZ, RZ, 0x3f ;  /* 0x0000003fff047424 */ /* 0x000fca00078e00ff */
[----:B-1----:R-:W-:-:S05]  /*0850*/  LOP3.LUT R3, R3, 0xff, R4, 0xb8, !PT ;  /* 0x000000ff03037812 */ /* 0x002fca00078eb804 */
[----:B------:R4:W-:Y:S02]  /*0860*/  STS [UR16+0x38], R3 ;  /* 0x00003803ff007988 */ /* 0x0009e40008000810 */
.L_x_18:
[----:B------:R-:W-:Y:S05]  /*0870*/  BSYNC B1 ;  /* 0x0000000000017941 */ /* 0x000fea0003800000 */
.L_x_17:
[----:B------:R1:W-:Y:S02]  /*0880*/  @!P2 STS [UR16+0x20], R11 ;  /* 0x0000200bff00a988 */ /* 0x0003e40008000810 */
.L_x_19:
[----:B------:R-:W-:Y:S05]  /*0890*/  BSYNC B2 ;  /* 0x0000000000027941 */ /* 0x000fea0003800000 */
.L_x_16:
[----:B------:R-:W-:Y:S05]  /*08a0*/  WARPSYNC.ALL ;  /* 0x0000000000007948 */ /* 0x000fea0003800000 */
[----:B-1234-:R-:W1:Y:S01]  /*08b0*/  LDC R3, c[0x0][0x22c] ;  /* 0x00008b00ff037b82 */ /* 0x01ee620000000800 */
[----:B------:R-:W-:Y:S01]  /*08c0*/  BSSY B2, `(.L_x_20) ;  /* 0x0000010000027945 */ /* 0x000fe20003800000 */
[----:B-1----:R-:W-:-:S05]  /*08d0*/  VIADD R3, R3, 0xffffffff ;  /* 0xffffffff03037836 */ /* 0x002fca0000000000 */
[----:B------:R1:W-:Y:S01]  /*08e0*/  @!P2 STS [UR16+0x24], R3 ;  /* 0x00002403ff00a988 */ /* 0x0003e20008000810 */
[----:B------:R-:W-:Y:S05]  /*08f0*/  @P2 BRA `(.L_x_21) ;  /* 0x0000000000302947 */ /* 0x000fea0003800000 */
[----:B------:R-:W2:Y:S01]  /*0900*/  LDS R5, [UR16+0x34] ;  /* 0x00003410ff057984 */ /* 0x000ea20008000800 */
[----:B------:R-:W3:Y:S03]  /*0910*/  LDC.64 R12, c[0x0][0x240] ;  /* 0x00009000ff0c7b82 */ /* 0x000ee60000000a00 */
[----:B------:R-:W4:Y:S01]  /*0920*/  LDS R4, [UR16+0x1c] ;  /* 0x00001c10ff047984 */ /* 0x000f220008000800 */
[C---:B---3--:R-:W-:Y:S01]  /*0930*/  SHF.L.U64.HI R10, R12.reuse, 0x1, R13 ;  /* 0x000000010c0a7819 */ /* 0x048fe2000001020d */
[----:B------:R-:W-:-:S03]  /*0940*/  IMAD.SHL.U32 R9, R12, 0x2, RZ ;  /* 0x000000020c097824 */ /* 0x000fc600078e00ff */
[--C-:B------:R-:W-:Y:S02]  /*0950*/  SHF.R.U32.HI R11, RZ, 0x4, R10.reuse ;  /* 0x00000004ff0b7819 */ /* 0x100fe4000001160a */
[----:B------:R-:W-:-:S05]  /*0960*/  SHF.R.U64 R9, R9, 0x4, R10 ;  /* 0x0000000409097819 */ /* 0x000fca000000120a */
[----:B------:R3:W-:Y:S01]  /*0970*/  STS [UR16+0xc], R9 ;  /* 0x00000c09ff007988 */ /* 0x0007e20008000810 */
[----:B--2---:R-:W-:Y:S02]  /*0980*/  LOP3.LUT R5, R5, 0x7, RZ, 0xb8, !PT ;  /* 0x0000000705057812 */ /* 0x004fe400078eb8ff */
[----:B----4-:R-:W-:-:S03]  /*0990*/  LOP3.LUT R4, R4, 0xf, R11, 0xb8, !PT ;  /* 0x0000000f04047812 */ /* 0x010fc600078eb80b */
[----:B------:R3:W-:Y:S04]  /*09a0*/  STS [UR16+0x34], R5 ;  /* 0x00003405ff007988 */ /* 0x0007e80008000810 */
[----:B------:R3:W-:Y:S02]  /*09b0*/  STS [UR16+0x1c], R4 ;  /* 0x00001c04ff007988 */ /* 0x0007e40008000810 */
.L_x_21:
[----:B------:R-:W-:Y:S05]  /*09c0*/  BSYNC B2 ;  /* 0x0000000000027941 */ /* 0x000fea0003800000 */
.L_x_20:
[----:B------:R-:W-:Y:S04]  /*09d0*/  BSSY B3, `(.L_x_22) ;  /* 0x000001a000037945 */ /* 0x000fe80003800000 */
[----:B------:R-:W-:Y:S04]  /*09e0*/  BSSY B2, `(.L_x_23) ;  /* 0x0000015000027945 */ /* 0x000fe80003800000 */
[----:B------:R-:W-:Y:S05]  /*09f0*/  @P2 BRA `(.L_x_24) ;  /* 0x0000000000202947 */ /* 0x000fea0003800000 */
[----:B---3--:R-:W2:Y:S02]  /*0a00*/  LDS R4, [UR16+0x34] ;  /* 0x00003410ff047984 */ /* 0x008ea40008000800 */
[----:B--2---:R-:W-:-:S05]  /*0a10*/  LOP3.LUT R4, R4, 0x38, RZ, 0xb8, !PT ;  /* 0x0000003804047812 */ /* 0x004fca00078eb8ff */
[----:B------:R2:W-:Y:S01]  /*0a20*/  STS [UR16+0x34], R4 ;  /* 0x00003404ff007988 */ /* 0x0005e20008000810 */
[----:B------:R-:W-:Y:S05]  /*0a30*/  @P2 BRA `(.L_x_25) ;  /* 0x0000000000202947 */ /* 0x000fea0003800000 */
[----:B--2---:R-:W2:Y:S01]  /*0a40*/  LDS R4, [UR16+0x8] ;  /* 0x00000810ff047984 */ /* 0x004ea20008000800 */
[----:B------:R-:W-:-:S05]  /*0a50*/  IMAD.MOV.U32 R5, RZ, RZ, 0x780 ;  /* 0x00000780ff057424 */ /* 0x000fca00078e00ff */
[----:B--2---:R-:W-:-:S05]  /*0a60*/  LOP3.LUT R4, R4, 0x300, R5, 0xd8, !PT ;  /* 0x0000030004047812 */ /* 0x004fca00078ed805 */
[----:B------:R2:W-:Y:S02]  /*0a70*/  STS [UR16+0x8], R4 ;  /* 0x00000804ff007988 */ /* 0x0005e40008000810 */
.L_x_24:
[----:B------:R-:W-:Y:S05]  /*0a80*/  @P2 BRA `(.L_x_26) ;  /* 0x0000000000282947 */ /* 0x000fea0003800000 */
[----:B--23--:R-:W2:Y:S02]  /*0a90*/  LDS R4, [UR16+0x8] ;  /* 0x00000810ff047984 */ /* 0x00cea40008000800 */
[----:B--2---:R-:W-:-:S05]  /*0aa0*/  LOP3.LUT R4, R4, 0x1800, RZ, 0xb8, !PT ;  /* 0x0000180004047812 */ /* 0x004fca00078eb8ff */
[----:B------:R3:W-:Y:S02]  /*0ab0*/  STS [UR16+0x8], R4 ;  /* 0x00000804ff007988 */ /* 0x0007e40008000810 */
.L_x_25:
[----:B------:R-:W-:Y:S05]  /*0ac0*/  @P2 BREAK B2 ;  /* 0x0000000000022942 */ /* 0x000fea0003800000 */
[----:B------:R-:W-:Y:S05]  /*0ad0*/  @P2 BRA `(.L_x_27) ;  /* 0x0000000000242947 */ /* 0x000fea0003800000 */
[----:B--23--:R-:W2:Y:S01]  /*0ae0*/  LDS R4, [UR16+0x8] ;  /* 0x00000810ff047984 */ /* 0x00cea20008000800 */
[----:B------:R-:W-:-:S05]  /*0af0*/  IMAD.MOV.U32 R5, RZ, RZ, 0x6000 ;  /* 0x00006000ff057424 */ /* 0x000fca00078e00ff */
[----:B--2---:R-:W-:-:S04]  /*0b00*/  LOP3.LUT R4, R4, 0x6000, R5, 0xd8, !PT ;  /* 0x0000600004047812 */ /* 0x004fc800078ed805 */
[----:B------:R-:W-:-:S05]  /*0b10*/  LOP3.LUT R4, R4, 0x400000, RZ, 0xb8, !PT ;  /* 0x0040000004047812 */ /* 0x000fca00078eb8ff */
[----:B------:R4:W-:Y:S02]  /*0b20*/  STS [UR16+0x8], R4 ;  /* 0x00000804ff007988 */ /* 0x0009e40008000810 */
.L_x_26:
[----:B------:R-:W-:Y:S05]  /*0b30*/  BSYNC B2 ;  /* 0x0000000000027941 */ /* 0x000fea0003800000 */
.L_x_23:
[----:B--234-:R-:W2:Y:S02]  /*0b40*/  @!P2 LDS R4, [UR16+0x8] ;  /* 0x00000810ff04a984 */ /* 0x01cea40008000800 */
[----:B--2---:R-:W-:-:S05]  /*0b50*/  @!P2 LOP3.LUT R4, R4, 0x8000, RZ, 0xb8, !PT ;  /* 0x000080000404a812 */ /* 0x004fca00078eb8ff */
[----:B------:R4:W-:Y:S02]  /*0b60*/  @!P2 STS [UR16+0x8], R4 ;  /* 0x00000804ff00a988 */ /* 0x0009e40008000810 */
.L_x_27:
[----:B------:R-:W-:Y:S05]  /*0b70*/  BSYNC B3 ;  /* 0x0000000000037941 */ /* 0x000fea0003800000 */
.L_x_22:
[----:B------:R-:W-:Y:S05]  /*0b80*/  WARPSYNC.ALL ;  /* 0x0000000000007948 */ /* 0x000fea0003800000 */
[----:B------:R-:W-:-:S04]  /*0b90*/  UIADD3 UR27, UR5, 0x80, URZ ;  /* 0x00000080051b7890 */ /* 0x000fc8000fffe03f */
[----:B------:R-:W-:-:S04]  /*0ba0*/  UIADD3 UR26, UP0, UR27, UR28, URZ ;  /* 0x0000001c1b1a7290 */ /* 0x000fc8000ff1e03f */
[----:B------:R-:W-:Y:S01]  /*0bb0*/  ULEA.HI.X.SX32 UR27, UR27, UR29, 0x1, UP0 ;  /* 0x0000001d1b1b7291 */ /* 0x000fe200080f0e3f */
[----:B------:R-:W-:Y:S11]  /*0bc0*/  @P0 BRA `(.L_x_28) ;  /* 0x0000000000280947 */ /* 0x000ff60003800000 */
[----:B--234-:R-:W2:Y:S01]  /*0bd0*/  S2R R4, SR_LANEID ;  /* 0x0000000000047919 */ /* 0x01cea20000000000 */
[----:B------:R-:W-:Y:S05]  /*0be0*/  WARPSYNC.ALL ;  /* 0x0000000000007948 */ /* 0x000fea0003800000 */
[----:B--2---:R-:W-:-:S05]  /*0bf0*/  IMAD.SHL.U32 R10, R4, 0x4, RZ ;  /* 0x00000004040a7824 */ /* 0x004fca00078e00ff */
[----:B------:R-:W2:Y:S01]  /*0c00*/  LDS R9, [R10+UR16] ;  /* 0x000000100a097984 */ /* 0x000ea20008000800 */
[----:B------:R-:W-:-:S05]  /*0c10*/  IADD3 R4, P1, R10, UR26, RZ ;  /* 0x0000001a0a047c10 */ /* 0x000fca000ff3e0ff */
[----:B------:R-:W-:-:S05]  /*0c20*/  IMAD.X R5, RZ, RZ, UR27, P1 ;  /* 0x0000001bff057e24 */ /* 0x000fca00088e06ff */
[----:B--2---:R2:W3:Y:S01]  /*0c30*/  ATOMG.E.EXCH.STRONG.GPU PT, RZ, [R4], R9 ;  /* 0x0000000904ff73a8 */ /* 0x0044e200041ee100 */
[----:B------:R-:W-:-:S04]  /*0c40*/  DEPBAR {5,4,3,2,1,0} ;  /* 0x0000003f0000791a */ /* 0x000fc80000000000 */
[----:B------:R2:W-:Y:S01]  /*0c50*/  UTMACCTL.IV [UR26] ;  /* 0x000000001a0079b9 */ /* 0x0005e20008000000 */
[----:B------:R-:W-:Y:S01]  /*0c60*/  NOP ;  /* 0x0000000000007918 */ /* 0x000fe20000000000 */
.L_x_28:
[----:B------:R-:W-:Y:S05]  /*0c70*/  @P0 BRA `(.L_x_29) ;  /* 0x00000000000c0947 */ /* 0x000fea0003800000 */
[----:B------:R0:W-:Y:S01]  /*0c80*/  UTMACMDFLUSH ;  /* 0x00000000000079b7 */ /* 0x0001e20000000000 */
[----:B------:R-:W-:Y:S05]  /*0c90*/  @P0 BRA `(.L_x_29) ;  /* 0x0000000000040947 */ /* 0x000fea0003800000 */
[----:B------:R-:W-:-:S04]  /*0ca0*/  DEPBAR.LE SB0, 0x0 ;  /* 0x000080000000791a */ /* 0x000fc80000000000 */
.L_x_29:
[----:B------:R-:W-:Y:S05]  /*0cb0*/  WARPSYNC.ALL ;  /* 0x0000000000007948 */ /* 0x000fea0003800000 */
[----:B---3--:R-:W-:Y:S06]  /*0cc0*/  BAR.SYNC.DEFER_BLOCKING 0x0 ;  /* 0x0000000000007b1d */ /* 0x008fec0000010000 */
[----:B------:R-:W-:Y:S02]  /*0cd0*/  BSSY B3, `(.L_x_30) ;  /* 0x000000b000037945 */ /* 0x000fe40003800000 */
[----:B------:R-:W-:Y:S06]  /*0ce0*/  BAR.SYNC.DEFER_BLOCKING 0x0 ;  /* 0x0000000000007b1d */ /* 0x000fec0000010000 */
[----:B------:R3:W-:Y:S01]  /*0cf0*/  @!P0 STS [R8], RZ ;  /* 0x000000ff08008388 */ /* 0x0007e20000000800 */
[----:B------:R-:W-:Y:S01]  /*0d00*/  NOP ;  /* 0x0000000000007918 */ /* 0x000fe20000000000 */
[----:B------:R-:W-:Y:S05]  /*0d10*/  @P2 BRA `(.L_x_31) ;  /* 0x0000000000182947 */ /* 0x000fea0003800000 */
[----:B--2-4-:R-:W2:Y:S01]  /*0d20*/  LDS R4, [UR16+0x8] ;  /* 0x00000810ff047984 */ /* 0x014ea20008000800 */
[----:B---3-5:R-:W3:Y:S01]  /*0d30*/  LDC.64 R8, c[0x0][0x220] ;  /* 0x00008800ff087b82 */ /* 0x028ee20000000a00 */
[----:B------:R-:W-:Y:S02]  /*0d40*/  IMAD.MOV.U32 R5, RZ, RZ, 0x70 ;  /* 0x00000070ff057424 */ /* 0x000fe400078e00ff */
[----:B---3--:R3:W-:Y:S03]  /*0d50*/  STS.64 [UR16], R8 ;  /* 0x00000008ff007988 */ /* 0x0087e60008000a10 */
[----:B--2---:R-:W-:-:S05]  /*0d60*/  LOP3.LUT R4, R4, 0x10, R5, 0xd8, !PT ;  /* 0x0000001004047812 */ /* 0x004fca00078ed805 */
[----:B------:R3:W-:Y:S02]  /*0d70*/  STS [UR16+0x8], R4 ;  /* 0x00000804ff007988 */ /* 0x0007e40008000810 */
.L_x_31:
[----:B--2---:R-:W-:Y:S05]  /*0d80*/  BSYNC B3 ;  /* 0x0000000000037941 */ /* 0x004fea0003800000 */
.L_x_30:
[----:B------:R-:W-:Y:S04]  /*0d90*/  BSSY B4, `(.L_x_32) ;  /* 0x0000011000047945 */ /* 0x000fe80003800000 */
[----:B------:R-:W-:Y:S04]  /*0da0*/  BSSY B3, `(.L_x_33) ;  /* 0x000000e000037945 */ /* 0x000fe80003800000 */
[----:B------:R-:W-:Y:S05]  /*0db0*/  @P2 BRA `(.L_x_34) ;  /* 0x0000000000242947 */ /* 0x000fea0003800000 */
[----:B---34-:R-:W2:Y:S01]  /*0dc0*/  LDS R4, [UR16+0x34] ;  /* 0x00003410ff047984 */ /* 0x018ea20008000800 */
[----:B------:R-:W-:-:S05]  /*0dd0*/  IMAD.MOV.U32 R5, RZ, RZ, 0x3f000000 ;  /* 0x3f000000ff057424 */ /* 0x000fca00078e00ff */
[----:B--2---:R-:W-:-:S05]  /*0de0*/  LOP3.LUT R4, R4, 0xff000000, R5, 0xb8, !PT ;  /* 0xff00000004047812 */ /* 0x004fca00078eb805 */
[----:B------:R2:W-:Y:S01]  /*0df0*/  STS [UR16+0x34], R4 ;  /* 0x00003404ff007988 */ /* 0x0005e20008000810 */
[----:B------:R-:W-:Y:S05]  /*0e00*/  @P2 BRA `(.L_x_35) ;  /* 0x00000000001c2947 */ /* 0x000fea0003800000 */
[----:B--2---:R-:W2:Y:S01]  /*0e10*/  LDS R4, [UR16+0x38] ;  /* 0x00003810ff047984 */ /* 0x004ea20008000800 */
[----:B------:R-:W-:-:S05]  /*0e20*/  IMAD.MOV.U32 R5, RZ, RZ, 0x3f ;  /* 0x0000003fff057424 */ /* 0x000fca00078e00ff */
[----:B--2---:R-:W-:-:S05]  /*0e30*/  LOP3.LUT R4, R4, 0xff, R5, 0xb8, !PT ;  /* 0x000000ff04047812 */ /* 0x004fca00078eb805 */
[----:B------:R2:W-:Y:S02]  /*0e40*/  STS [UR16+0x38], R4 ;  /* 0x00003804ff007988 */ /* 0x0005e40008000810 */
.L_x_34:
[----:B------:R-:W-:Y:S05]  /*0e50*/  @P2 BREAK B3 ;  /* 0x0000000000032942 */ /* 0x000fea0003800000 */
[----:B------:R-:W-:Y:S05]  /*0e60*/  @P2 BRA `(.L_x_36) ;  /* 0x00000000000c2947 */ /* 0x000fea0003800000 */
[----:B------:R1:W-:Y:S02]  /*0e70*/  STS [UR16+0x20], R3 ;  /* 0x00002003ff007988 */ /* 0x0003e40008000810 */
.L_x_35:
[----:B------:R-:W-:Y:S05]  /*0e80*/  BSYNC B3 ;  /* 0x0000000000037941 */ /* 0x000fea0003800000 */
.L_x_33:
[----:B------:R1:W-:Y:S02]  /*0e90*/  @!P2 STS [UR16+0x24], R2 ;  /* 0x00002402ff00a988 */ /* 0x0003e40008000810 */
.L_x_36:
[----:B------:R-:W-:Y:S05]  /*0ea0*/  BSYNC B4 ;  /* 0x0000000000047941 */ /* 0x000fea0003800000 */
.L_x_32:
[----:B------:R-:W-:Y:S05]  /*0eb0*/  WARPSYNC.ALL ;  /* 0x0000000000007948 */ /* 0x000fea0003800000 */
[----:B------:R-:W-:Y:S04]  /*0ec0*/  BSSY B4, `(.L_x_37) ;  /* 0x000000e000047945 */ /* 0x000fe80003800000 */
[----:B------:R-:W-:Y:S05]  /*0ed0*/  @P2 BRA `(.L_x_38) ;  /* 0x0000000000302947 */ /* 0x000fea0003800000 */
[----:B-1----:R-:W1:Y:S01]  /*0ee0*/  LDS R3, [UR16+0x34] ;  /* 0x00003410ff037984 */ /* 0x002e620008000800 */
[----:B--234-:R-:W2:Y:S03]  /*0ef0*/  LDC.64 R4, c[0x0][0x248] ;  /* 0x00009200ff047b82 */ /* 0x01cea60000000a00 */
        /* <DEDUP_REMOVED lines=10> */
.L_x_38:
[----:B------:R-:W-:Y:S05]  /*0fa0*/  BSYNC B4 ;  /* 0x0000000000047941 */ /* 0x000fea0003800000 */
.L_x_37:
[----:B------:R-:W-:Y:S04]  /*0fb0*/  BSSY B4, `(.L_x_39) ;  /* 0x000001a000047945 */ /* 0x000fe80003800000 */
[----:B------:R-:W-:Y:S04]  /*0fc0*/  BSSY B5, `(.L_x_40) ;  /* 0x0000015000057945 */ /* 0x000fe80003800000 */
[----:B------:R-:W-:Y:S05]  /*0fd0*/  @P2 BRA `(.L_x_41) ;  /* 0x0000000000202947 */ /* 0x000fea0003800000 */
[----:B-12---:R-:W1:Y:S02]  /*0fe0*/  LDS R2, [UR16+0x34] ;  /* 0x00003410ff027984 */ /* 0x006e640008000800 */
[----:B-1----:R-:W-:-:S05]  /*0ff0*/  LOP3.LUT R2, R2, 0x38, RZ, 0xb8, !PT ;  /* 0x0000003802027812 */ /* 0x002fca00078eb8ff */
[----:B------:R1:W-:Y:S01]  /*1000*/  STS [UR16+0x34], R2 ;  /* 0x00003402ff007988 */ /* 0x0003e20008000810 */
[----:B------:R-:W-:Y:S05]  /*1010*/  @P2 BRA `(.L_x_42) ;  /* 0x0000000000202947 */ /* 0x000fea0003800000 */
[----:B-1----:R-:W1:Y:S01]  /*1020*/  LDS R2, [UR16+0x8] ;  /* 0x00000810ff027984 */ /* 0x002e620008000800 */
[----:B------:R-:W-:-:S05]  /*1030*/  IMAD.MOV.U32 R3, RZ, RZ, 0x780 ;  /* 0x00000780ff037424 */ /* 0x000fca00078e00ff */
[----:B-1----:R-:W-:-:S05]  /*1040*/  LOP3.LUT R2, R2, 0x300, R3, 0xd8, !PT ;  /* 0x0000030002027812 */ /* 0x002fca00078ed803 */
[----:B------:R1:W-:Y:S02]  /*1050*/  STS [UR16+0x8], R2 ;  /* 0x00000802ff007988 */ /* 0x0003e40008000810 */
.L_x_41:
[----:B------:R-:W-:Y:S05]  /*1060*/  @P2 BRA `(.L_x_43) ;  /* 0x0000000000282947 */ /* 0x000fea0003800000 */
[----:B-12---:R-:W1:Y:S02]  /*1070*/  LDS R2, [UR16+0x8] ;  /* 0x00000810ff027984 */ /* 0x006e640008000800 */
[----:B-1----:R-:W-:-:S05]  /*1080*/  LOP3.LUT R2, R2, 0x1800, RZ, 0xb8, !PT ;  /* 0x0000180002027812 */ /* 0x002fca00078eb8ff */
[----:B------:R2:W-:Y:S02]  /*1090*/  STS [UR16+0x8], R2 ;  /* 0x00000802ff007988 */ /* 0x0005e40008000810 */
.L_x_42:
[----:B------:R-:W-:Y:S05]  /*10a0*/  @P2 BREAK B5 ;  /* 0x0000000000052942 */ /* 0x000fea0003800000 */
[----:B------:R-:W-:Y:S05]  /*10b0*/  @P2 BRA `(.L_x_44) ;  /* 0x0000000000242947 */ /* 0x000fea0003800000 */
[----:B-12---:R-:W1:Y:S01]  /*10c0*/  LDS R2, [UR16+0x8] ;  /* 0x00000810ff027984 */ /* 0x006e620008000800 */
[----:B------:R-:W-:-:S05]  /*10d0*/  IMAD.MOV.U32 R3, RZ, RZ, 0x6000 ;  /* 0x00006000ff037424 */ /* 0x000fca00078e00ff */
[----:B-1----:R-:W-:-:S04]  /*10e0*/  LOP3.LUT R2, R2, 0x6000, R3, 0xd8, !PT ;  /* 0x0000600002027812 */ /* 0x002fc800078ed803 */
[----:B------:R-:W-:-:S05]  /*10f0*/  LOP3.LUT R2, R2, 0x400000, RZ, 0xb8, !PT ;  /* 0x0040000002027812 */ /* 0x000fca00078eb8ff */
[----:B------:R1:W-:Y:S02]  /*1100*/  STS [UR16+0x8], R2 ;  /* 0x00000802ff007988 */ /* 0x0003e40008000810 */
.L_x_43:
[----:B------:R-:W-:Y:S05]  /*1110*/  BSYNC B5 ;  /* 0x0000000000057941 */ /* 0x000fea0003800000 */
.L_x_40:
[----:B-12---:R-:W1:Y:S02]  /*1120*/  @!P2 LDS R2, [UR16+0x8] ;  /* 0x00000810ff02a984 */ /* 0x006e640008000800 */
[----:B-1----:R-:W-:-:S05]  /*1130*/  @!P2 LOP3.LUT R2, R2, 0x8000, RZ, 0xb8, !PT ;  /* 0x000080000202a812 */ /* 0x002fca00078eb8ff */
[----:B------:R1:W-:Y:S02]  /*1140*/  @!P2 STS [UR16+0x8], R2 ;  /* 0x00000802ff00a988 */ /* 0x0003e40008000810 */
.L_x_44:
[----:B------:R-:W-:Y:S05]  /*1150*/  BSYNC B4 ;  /* 0x0000000000047941 */ /* 0x000fea0003800000 */
.L_x_39:
[----:B------:R-:W-:Y:S05]  /*1160*/  WARPSYNC.ALL ;  /* 0x0000000000007948 */ /* 0x000fea0003800000 */
[----:B------:R-:W-:-:S04]  /*1170*/  UIADD3 UR5, UR5, 0x100, URZ ;  /* 0x0000010005057890 */ /* 0x000fc8000fffe03f */
[----:B------:R-:W-:-:S04]  /*1180*/  UIADD3 UR28, UP0, UR5, UR28, URZ ;  /* 0x0000001c051c7290 */ /* 0x000fc8000ff1e03f */
[----:B------:R-:W-:Y:S01]  /*1190*/  ULEA.HI.X.SX32 UR29, UR5, UR29, 0x1, UP0 ;  /* 0x0000001d051d7291 */ /* 0x000fe200080f0e3f */
[----:B------:R-:W-:Y:S11]  /*11a0*/  @P0 BRA `(.L_x_45) ;  /* 0x0000000000280947 */ /* 0x000ff60003800000 */
[----:B-12---:R-:W3:Y:S01]  /*11b0*/  S2R R2, SR_LANEID ;  /* 0x0000000000027919 */ /* 0x006ee20000000000 */
[----:B------:R-:W-:Y:S05]  /*11c0*/  WARPSYNC.ALL ;  /* 0x0000000000007948 */ /* 0x000fea0003800000 */
[----:B---34-:R-:W-:-:S05]  /*11d0*/  IMAD.SHL.U32 R4, R2, 0x4, RZ ;  /* 0x0000000402047824 */ /* 0x018fca00078e00ff */
[----:B------:R-:W1:Y:S01]  /*11e0*/  LDS R5, [R4+UR16] ;  /* 0x0000001004057984 */ /* 0x000e620008000800 */
[----:B------:R-:W-:-:S05]  /*11f0*/  IADD3 R2, P1, R4, UR28, RZ ;  /* 0x0000001c04027c10 */ /* 0x000fca000ff3e0ff */
[----:B------:R-:W-:-:S05]  /*1200*/  IMAD.X R3, RZ, RZ, UR29, P1 ;  /* 0x0000001dff037e24 */ /* 0x000fca00088e06ff */
[----:B-1----:R1:W2:Y:S01]  /*1210*/  ATOMG.E.EXCH.STRONG.GPU PT, RZ, [R2], R5 ;  /* 0x0000000502ff73a8 */ /* 0x0022a200041ee100 */
[----:B------:R-:W-:-:S04]  /*1220*/  DEPBAR {5,4,3,2,1,0} ;  /* 0x0000003f0000791a */ /* 0x000fc80000000000 */
[----:B------:R1:W-:Y:S01]  /*1230*/  UTMACCTL.IV [UR28] ;  /* 0x000000001c0079b9 */ /* 0x0003e20008000000 */
[----:B------:R-:W-:Y:S01]  /*1240*/  NOP ;  /* 0x0000000000007918 */ /* 0x000fe20000000000 */
.L_x_45:
[----:B------:R-:W-:Y:S05]  /*1250*/  @P0 BRA `(.L_x_46) ;  /* 0x00000000000c0947 */ /* 0x000fea0003800000 */
[----:B------:R0:W-:Y:S01]  /*1260*/  UTMACMDFLUSH ;  /* 0x00000000000079b7 */ /* 0x0001e20000000000 */
[----:B------:R-:W-:Y:S05]  /*1270*/  @P0 BRA `(.L_x_46) ;  /* 0x0000000000040947 */ /* 0x000fea0003800000 */
[----:B------:R-:W-:-:S04]  /*1280*/  DEPBAR.LE SB0, 0x0 ;  /* 0x000080000000791a */ /* 0x000fc80000000000 */
.L_x_46:
[----:B------:R-:W-:Y:S05]  /*1290*/  WARPSYNC.ALL ;  /* 0x0000000000007948 */ /* 0x000fea0003800000 */
[----:B--2---:R-:W-:Y:S01]  /*12a0*/  BAR.SYNC.DEFER_BLOCKING 0x0 ;  /* 0x0000000000007b1d */ /* 0x004fe20000010000 */
[----:B------:R-:W-:Y:S01]  /*12b0*/  ISETP.GE.AND P0, PT, R7, 0x1, PT ;  /* 0x000000010700780c */ /* 0x000fe20003f06270 */
[----:B------:R-:W-:Y:S01]  /*12c0*/  USHF.L.U32 UR11, UR36, 0x6, URZ ;  /* 0x00000006240b7899 */ /* 0x000fe2000800063f */
[----:B------:R-:W-:Y:S01]  /*12d0*/  CS2R R24, SRZ ;  /* 0x0000000000187805 */ /* 0x000fe2000001ff00 */
[----:B------:R-:W-:Y:S01]  /*12e0*/  USHF.L.U32 UR15, UR25, 0x6, URZ ;  /* 0x00000006190f7899 */ /* 0x000fe2000800063f */
[----:B------:R-:W-:Y:S01]  /*12f0*/  CS2R R26, SRZ ;  /* 0x00000000001a7805 */ /* 0x000fe2000001ff00 */
[----:B------:R-:W-:Y:S01]  /*1300*/  VOTEU.ALL UP0, P2 ;  /* 0x00000000003f7886 */ /* 0x000fe20001000000 */
[----:B------:R-:W-:Y:S01]  /*1310*/  UMOV UR6, 0x1 ;  /* 0x0000000100067882 */ /* 0x000fe20000000000 */
[----:B------:R-:W-:Y:S01]  /*1320*/  VOTEU.ALL UP1, P2 ;  /* 0x00000000003f7886 */ /* 0x000fe20001020000 */
[----:B------:R-:W-:-:S02]  /*1330*/  CS2R R28, SRZ ;  /* 0x00000000001c7805 */ /* 0x000fc4000001ff00 */
[----:B------:R-:W-:Y:S01]  /*1340*/  CS2R R30, SRZ ;  /* 0x00000000001e7805 */ /* 0x000fe2000001ff00 */
[----:B------:R-:W-:-:S04]  /*1350*/  @!UP0 UIADD3 UR8, -UR6, 0x100000, URZ ;  /* 0x0010000006088890 */ /* 0x000fc8000fffe13f */
[----:B------:R-:W-:Y:S02]  /*1360*/  @!UP0 USHF.L.U32 UR9, UR8, 0xb, URZ ;  /* 0x0000000b08098899 */ /* 0x000fe4000800063f */
[----:B------:R-:W-:Y:S01]  /*1370*/  @!UP0 USHF.L.U32 UR8, UR8, 0x1, URZ ;  /* 0x0000000108088899 */ /* 0x000fe2000800063f */
[----:B------:R-:W-:Y:S01]  /*1380*/  CS2R R32, SRZ ;  /* 0x0000000000207805 */ /* 0x000fe2000001ff00 */
[----:B------:R-:W-:-:S04]  /*1390*/  @!UP0 UIADD3 UR6, -UR6, 0x100000, URZ ;  /* 0x0010000006068890 */ /* 0x000fc8000fffe13f */
[----:B------:R-:W-:Y:S02]  /*13a0*/  @!UP0 USHF.L.U32 UR7, UR6, 0xb, URZ ;  /* 0x0000000b06078899 */ /* 0x000fe4000800063f */
[----:B------:R-:W-:Y:S01]  /*13b0*/  @!UP0 USHF.L.U32 UR6, UR6, 0x1, URZ ;  /* 0x0000000106068899 */ /* 0x000fe2000800063f */
[----:B------:R-:W-:Y:S01]  /*13c0*/  CS2R R34, SRZ ;  /* 0x0000000000227805 */ /* 0x000fe2000001ff00 */
[----:B------:R-:W-:Y:S01]  /*13d0*/  VOTEU.ALL UP0, P2 ;  /* 0x00000000003f7886 */ /* 0x000fe20001000000 */
[----:B------:R-:W-:Y:S02]  /*13e0*/  CS2R R36, SRZ ;  /* 0x0000000000247805 */ /* 0x000fe4000001ff00 */
[----:B------:R-:W-:Y:S01]  /*13f0*/  CS2R R38, SRZ ;  /* 0x0000000000267805 */ /* 0x000fe2000001ff00 */
[----:B------:R-:W2:Y:S02]  /*1400*/  FENCE.VIEW.ASYNC.S ;  /* 0x00000000000073c6 */ /* 0x000ea40000000000 */
[----:B--2---:R2:W4:Y:S02]  /*1410*/  @!UP0 SYNCS.EXCH.64 URZ, [UR16+0x8000], UR8 ;  /* 0x00800008103f85b2 */ /* 0x0045240008000100 */
[----:B----4-:R-:W-:Y:S06]  /*1420*/  BAR.SYNC.DEFER_BLOCKING 0x0 ;  /* 0x0000000000007b1d */ /* 0x010fec0000010000 */
[----:B------:R2:W4:Y:S01]  /*1430*/  @!UP1 SYNCS.EXCH.64 URZ, [UR16+0x8008], UR6 ;  /* 0x00800806103f95b2 */ /* 0x0005220008000100 */
[----:B------:R-:W-:Y:S05]  /*1440*/  @!P0 BRA `(.L_x_47) ;  /* 0x0000000400348947 */ /* 0x000fea0003800000 */
[----:B---3--:R-:W3:Y:S01]  /*1450*/  LDC R4, c[0x0][0x230] ;  /* 0x00008c00ff047b82 */ /* 0x008ee20000000800 */
[----:B-1----:R-:W-:Y:S02]  /*1460*/  SHF.R.U32.HI R2, RZ, 0x5, R0 ;  /* 0x00000005ff027819 */ /* 0x002fe40000011600 */
[----:B------:R-:W-:Y:S02]  /*1470*/  CS2R R24, SRZ ;  /* 0x0000000000187805 */ /* 0x000fe4000001ff00 */
[----:B------:R-:W-:Y:S02]  /*1480*/  CS2R R26, SRZ ;  /* 0x00000000001a7805 */ /* 0x000fe4000001ff00 */
[----:B------:R-:W-:Y:S02]  /*1490*/  CS2R R28, SRZ ;  /* 0x00000000001c7805 */ /* 0x000fe4000001ff00 */
[----:B------:R-:W-:Y:S02]  /*14a0*/  R2UR UR18, R2 ;  /* 0x00000000021272ca */ /* 0x000fe400000e0000 */
[----:B------:R-:W-:-:S02]  /*14b0*/  CS2R R30, SRZ ;  /* 0x00000000001e7805 */ /* 0x000fc4000001ff00 */
[----:B------:R-:W-:Y:S02]  /*14c0*/  CS2R R32, SRZ ;  /* 0x0000000000207805 */ /* 0x000fe4000001ff00 */
[----:B------:R-:W-:Y:S02]  /*14d0*/  CS2R R34, SRZ ;  /* 0x0000000000227805 */ /* 0x000fe4000001ff00 */
[----:B------:R-:W-:Y:S02]  /*14e0*/  CS2R R36, SRZ ;  /* 0x0000000000247805 */ /* 0x000fe4000001ff00 */
[----:B------:R-:W-:Y:S01]  /*14f0*/  CS2R R38, SRZ ;  /* 0x0000000000267805 */ /* 0x000fe2000001ff00 */
[----:B------:R-:W-:Y:S01]  /*1500*/  UMOV UR5, URZ ;  /* 0x0000003f00057c82 */ /* 0x000fe20008000000 */
[----:B------:R-:W-:-:S05]  /*1510*/  UMOV UR10, URZ ;  /* 0x0000003f000a7c82 */ /* 0x000fca0008000000 */
.L_x_49:
[----:B----4-:R-:W-:Y:S01]  /*1520*/  BAR.SYNC.DEFER_BLOCKING 0x0 ;  /* 0x0000000000007b1d */ /* 0x010fe20000010000 */
[----:B------:R-:W-:Y:S01]  /*1530*/  ULEA UR32, UR5, UR16, 0x3 ;  /* 0x0000001005207291 */ /* 0x000fe2000f8e183f */
[----:B------:R-:W-:Y:S01]  /*1540*/  @!P2 IMAD.MOV.U32 R3, RZ, RZ, 0x4000 ;  /* 0x00004000ff03a424 */ /* 0x000fe200078e00ff */
[----:B------:R-:W-:Y:S01]  /*1550*/  ELECT P1, URZ, PT ;  /* 0x00000000003f782f */ /* 0x000fe20003820000 */
[----:B------:R-:W-:Y:S01]  /*1560*/  IMAD.U32 R2, RZ, RZ, UR4 ;  /* 0x00000004ff027e24 */ /* 0x000fe2000f8e00ff */
[----:B--2---:R-:W-:Y:S02]  /*1570*/  ULEA UR8, UR5, UR16, 0xd ;  /* 0x0000001005087291 */ /* 0x004fe4000f8e683f */
[----:B------:R-:W-:Y:S02]  /*1580*/  ISETP.LT.U32.AND P1, PT, R6, 0x20, P1 ;  /* 0x000000200600780c */ /* 0x000fe40000f21070 */
[----:B------:R-:W-:Y:S02]  /*1590*/  ELECT P0, URZ, PT ;  /* 0x00000000003f782f */ /* 0x000fe40003800000 */
[----:B------:R-:W-:Y:S01]  /*15a0*/  SHF.L.U32 R2, R2, 0x1f, RZ ;  /* 0x0000001f02027819 */ /* 0x000fe200000006ff */
[----:B------:R-:W-:Y:S01]  /*15b0*/  UIADD3 UR12, UR8, 0x4000, URZ ;  /* 0x00004000080c7890 */ /* 0x000fe2000fffe03f */
[----:B------:R-:W-:Y:S01]  /*15c0*/  ISETP.LT.U32.AND P0, PT, R6, 0x20, P0 ;  /* 0x000000200600780c */ /* 0x000fe20000701070 */
[----:B------:R-:W-:Y:S01]  /*15d0*/  UMOV UR14, UR10 ;  /* 0x0000000a000e7c82 */ /* 0x000fe20008000000 */
[----:B------:R-:W-:-:S02]  /*15e0*/  USHF.L.U32 UR17, UR18, 0x6, URZ ;  /* 0x0000000612117899 */ /* 0x000fc4000800063f */
[----:B------:R-:W-:Y:S02]  /*15f0*/  USHF.R.U32.HI UR20, URZ, 0x4, UR8 ;  /* 0x000000043f147899 */ /* 0x000fe40008011608 */
[----:B------:R-:W-:Y:S01]  /*1600*/  ULOP3.LUT UR17, UR17, 0x100, URZ, 0xc0, !UPT ;  /* 0x0000010011117892 */ /* 0x000fe2000f8ec03f */
[----:B------:R-:W-:Y:S01]  /*1610*/  VOTEU.ANY UP0, P1 ;  /* 0x00000000003f7886 */ /* 0x000fe20000800100 */
[----:B------:R-:W-:Y:S02]  /*1620*/  VOTEU.ANY UP2, P1 ;  /* 0x00000000003f7886 */ /* 0x000fe40000840100 */
[----:B------:R-:W-:Y:S01]  /*1630*/  ULEA.HI UR17, UR12, UR17, URZ, 0x1c ;  /* 0x000000110c117291 */ /* 0x000fe2000f8fe03f */
[----:B------:R1:W-:Y:S01]  /*1640*/  @!P2 SYNCS.ARRIVE.TRANS64 RZ, [UR32+0x8000], R3 ;  /* 0x00800003ffffa9a7 */ /* 0x0003e20008000020 */
[----:B------:R2:W-:Y:S06]  /*1650*/  MEMBAR.ALL.CTA ;  /* 0x0000000000007992 */ /* 0x0005ec0000008000 */
[----:B--2---:R-:W2:Y:S01]  /*1660*/  FENCE.VIEW.ASYNC.S ;  /* 0x00000000000073c6 */ /* 0x004ea20000000000 */
[----:B------:R-:W-:Y:S01]  /*1670*/  @UP0 UIADD3 UR9, UR32, 0x8000, URZ ;  /* 0x0000800020090890 */ /* 0x000fe2000fffe03f */
[----:B------:R-:W-:Y:S01]  /*1680*/  @UP0 UMOV UR6, UR24 ;  /* 0x0000001800060c82 */ /* 0x000fe20008000000 */
[----:B------:R-:W-:Y:S01]  /*1690*/  @UP0 UMOV UR7, UR19 ;  /* 0x0000001300070c82 */ /* 0x000fe20008000000 */
[----:B--2---:R-:W-:Y:S01]  /*16a0*/  VOTEU.ANY UP1, P0 ;  /* 0x00000000003f7886 */ /* 0x004fe20000020100 */
[----:B------:R-:W-:Y:S01]  /*16b0*/  VOTEU.ANY UP3, P0 ;  /* 0x00000000003f7886 */ /* 0x000fe20000060100 */
[----:B------:R-:W-:-:S02]  /*16c0*/  USGXT.U32 UR20, UR20, 0xe ;  /* 0x0000000e1414789a */ /* 0x000fc40008000000 */
[----:B------:R-:W-:Y:S02]  /*16d0*/  ULOP3.LUT UR22, UR17, 0x3fff, URZ, 0xc0, !UPT ;  /* 0x00003fff11167892 */ /* 0x000fe4000f8ec03f */
[----:B------:R-:W-:Y:S01]  /*16e0*/  @UP1 UIADD3 UR13, UR32, 0x8000, URZ ;  /* 0x00008000200d1890 */ /* 0x000fe2000fffe03f */
[----:B------:R-:W-:Y:S01]  /*16f0*/  @UP1 UMOV UR30, UR26 ;  /* 0x0000001a001e1c82 */ /* 0x000fe20008000000 */
[----:B------:R-:W-:Y:S01]  /*1700*/  @UP1 UMOV UR31, UR27 ;  /* 0x0000001b001f1c82 */ /* 0x000fe20008000000 */
[----:B------:R-:W-:Y:S01]  /*1710*/  UMOV UR21, 0x40000040 ;  /* 0x4000004000157882 */ /* 0x000fe20000000000 */
[----:B------:R-:W-:Y:S01]  /*1720*/  UMOV UR23, 0x40000040 ;  /* 0x4000004000177882 */ /* 0x000fe20000000000 */
[----:B------:R-:W-:Y:S06]  /*1730*/  BAR.SYNC.DEFER_BLOCKING 0x0 ;  /* 0x0000000000007b1d */ /* 0x000fec0000010000 */
[----:B------:R1:W-:Y:S02]  /*1740*/  @UP2 UTMALDG.2D [UR8], [UR6] ;  /* 0x00000008060025b4 */ /* 0x0003e40008008000 */
[----:B------:R-:W-:Y:S06]  /*1750*/  BAR.SYNC.DEFER_BLOCKING 0x0 ;  /* 0x0000000000007b1d */ /* 0x000fec0000010000 */
[----:B------:R1:W-:Y:S02]  /*1760*/  @UP3 UTMALDG.2D [UR12], [UR30] ;  /* 0x0000000c1e0035b4 */ /* 0x0003e40008008000 */
[----:B------:R-:W-:Y:S06]  /*1770*/  BAR.SYNC.DEFER_BLOCKING 0x0 ;  /* 0x0000000000007b1d */ /* 0x000fec0000010000 */
[----:B------:R-:W2:Y:S02]  /*1780*/  SYNCS.PHASECHK.TRANS64.TRYWAIT P0, [UR32+0x8000], R2 ;  /* 0x00800002ff0075a7 */ /* 0x000ea40008000160 */
[----:B-12---:R-:W-:Y:S05]  /*1790*/  @!P0 BRA `(.L_x_48) ;  /* 0x0000000400108947 */ /* 0x006fea0003800000 */
.L_x_50:
[----:B------:R-:W-:Y:S02]  /*17a0*/  WARPGROUP.DEPBAR.LE gsb0, 0x0 ;  /* 0x00008000000079c5 */ /* 0x000fe40000010000 */
[----:B------:R-:W-:Y:S01]  /*17b0*/  WARPGROUP.ARRIVE ;  /* 0x00000000000079c5 */ /* 0x000fe20000000000 */
[----:B------:R-:W-:Y:S01]  /*17c0*/  UMOV UR6, URZ ;  /* 0x0000003f00067c82 */ /* 0x000fe20008000000 */
[----:B------:R-:W-:Y:S01]  /*17d0*/  UMOV UR7, URZ ;  /* 0x0000003f00077c82 */ /* 0x000fe20008000000 */
[----:B------:R-:W-:Y:S02]  /*17e0*/  UIADD3 UR10, UR10, 0x40, URZ ;  /* 0x000000400a0a7890 */ /* 0x000fe4000fffe03f */
[----:B------:R-:W-:Y:S01]  /*17f0*/  UIADD3 UR5, UR5, 0x1, URZ ;  /* 0x0000000105057890 */ /* 0x000fe2000fffe03f */
[----:B------:R-:W-:Y:S01]  /*1800*/  HGMMA.64x32x16.F32 R24, gdesc[UR20], R24 ;  /* 0x00600000141879f0 */ /* 0x000fe20008700818 */
[----:B------:R-:W-:Y:S02]  /*1810*/  UIADD3 UR20, UP0, UR20, 0x2, URZ ;  /* 0x0000000214147890 */ /* 0x000fe4000ff1e03f */
[----:B------:R-:W-:Y:S01]  /*1820*/  UIADD3 UR22, UP1, UR22, 0x2, URZ ;  /* 0x0000000216167890 */ /* 0x000fe2000ff3e03f */
[----:B---3--:R-:W-:Y:S01]  /*1830*/  ISETP.LE.AND P0, PT, R4, UR10, PT ;  /* 0x0000000a04007c0c */ /* 0x008fe2000bf03270 */
[----:B------:R-:W-:-:S02]  /*1840*/  UIADD3.X UR21, UR6, 0x40000040, URZ, UP0, !UPT ;  /* 0x4000004006157890 */ /* 0x000fc400087fe43f */
[----:B------:R-:W-:Y:S02]  /*1850*/  UIADD3.X UR23, UR7, 0x40000040, URZ, UP1, !UPT ;  /* 0x4000004007177890 */ /* 0x000fe40008ffe43f */
[----:B------:R-:W-:Y:S02]  /*1860*/  UIADD3.64 UR32, UR20, 0x2, URZ ;  /* 0x0000000214207897 */ /* 0x000fe4000fffe03f */
[----:B------:R-:W-:Y:S02]  /*1870*/  UIADD3.64 UR34, UR22, 0x2, URZ ;  /* 0x0000000216227897 */ /* 0x000fe4000fffe03f */
[----:B------:R-:W-:-:S04]  /*1880*/  UISETP.NE.U32.AND UP0, UPT, UR5, 0x2, UPT ;  /* 0x000000020500788c */ /* 0x000fc8000bf05070 */
[----:B------:R-:W-:Y:S02]  /*1890*/  USEL UR6, URZ, 0x1, UP0 ;  /* 0x000000013f067887 */ /* 0x000fe40008000000 */
[----:B------:R-:W-:Y:S02]  /*18a0*/  USEL UR5, UR5, URZ, UP0 ;  /* 0x0000003f05057287 */ /* 0x000fe40008000000 */
[----:B------:R-:W-:Y:S01]  /*18b0*/  ULOP3.LUT UR4, UR4, UR6, URZ, 0x3c, !UPT ;  /* 0x0000000604047292 */ /* 0x000fe2000f8e3c3f */
[----:B------:R-:W-:Y:S01]  /*18c0*/  HGMMA.64x32x16.F32 R24, gdesc[UR20], R24 ;  /* 0x00600000141879f0 */ /* 0x000fe20008700818 */
[----:B------:R-:W-:Y:S02]  /*18d0*/  UIADD3.64 UR20, UR20, 0x4, URZ ;  /* 0x0000000414147897 */ /* 0x000fe4000fffe03f */
[----:B------:R-:W-:Y:S01]  /*18e0*/  UIADD3.64 UR22, UR22, 0x4, URZ ;  /* 0x0000000416167897 */ /* 0x000fe2000fffe03f */
[----:B------:R-:W-:Y:S08]  /*18f0*/  HGMMA.64x32x16.F32 R24, gdesc[UR32], R24 ;  /* 0x00600000201879f0 */ /* 0x000ff00008700818 */
[----:B------:R-:W-:Y:S01]  /*1900*/  HGMMA.64x32x16.F32 R24, gdesc[UR20], R24, gsb0 ;  /* 0x00600000141879f0 */ /* 0x000fe20008000818 */
[----:B------:R-:W-:Y:S05]  /*1910*/  @!P0 BRA `(.L_x_49) ;  /* 0xfffffffc00008947 */ /* 0x000fea000383ffff */
.L_x_47:
[----:B------:R-:W-:Y:S02]  /*1920*/  WARPGROUP.DEPBAR.LE gsb0, 0x0 ;  /* 0x00008000000079c5 */ /* 0x000fe40000010000 */
[----:B----4-:R-:W-:Y:S01]  /*1930*/  BAR.SYNC.DEFER_BLOCKING 0x0 ;  /* 0x0000000000007b1d */ /* 0x010fe20000010000 */
[C---:B-1----:R-:W-:Y:S01]  /*1940*/  IMAD.SHL.U32 R2, R0.reuse, 0x40, RZ ;  /* 0x0000004000027824 */ /* 0x042fe200078e00ff */
[----:B---3--:R-:W-:Y:S01]  /*1950*/  SHF.R.U32.HI R4, RZ, 0x1, R0 ;  /* 0x00000001ff047819 */ /* 0x008fe20000011600 */
[----:B------:R-:W-:Y:S01]  /*1960*/  IMAD.SHL.U32 R3, R0, 0x10, RZ ;  /* 0x0000001000037824 */ /* 0x000fe200078e00ff */
[----:B------:R-:W-:Y:S02]  /*1970*/  F2FP.F16.F32.PACK_AB R24, R25, R24 ;  /* 0x000000181918723e */ /* 0x000fe400000000ff */
[----:B------:R-:W-:Y:S02]  /*1980*/  ELECT P0, URZ, PT ;  /* 0x00000000003f782f */ /* 0x000fe40003800000 */
[----:B------:R-:W-:Y:S01]  /*1990*/  LOP3.LUT R2, R2, 0x1800, RZ, 0xc0, !PT ;  /* 0x0000180002027812 */ /* 0x000fe200078ec0ff */
[----:B------:R-:W-:Y:S01]  /*19a0*/  UMOV UR17, UR15 ;  /* 0x0000000f00117c82 */ /* 0x000fe20008000000 */
[----:B------:R-:W-:Y:S01]  /*19b0*/  LOP3.LUT R5, R4, 0x40, RZ, 0xc0, !PT ;  /* 0x0000004004057812 */ /* 0x000fe200078ec0ff */
[----:B------:R-:W-:Y:S01]  /*19c0*/  UMOV UR18, UR11 ;  /* 0x0000000b00127c82 */ /* 0x000fe20008000000 */
[----:B------:R-:W-:-:S02]  /*19d0*/  LOP3.LUT R2, R2, 0x70, R3, 0xf8, !PT ;  /* 0x0000007002027812 */ /* 0x000fc400078ef803 */
[----:B------:R-:W-:Y:S01]  /*19e0*/  LOP3.LUT R5, R5, 0x10, R0, 0xf8, !PT ;  /* 0x0000001005057812 */ /* 0x000fe200078ef800 */
[----:B------:R-:W-:Y:S01]  /*19f0*/  IMAD.SHL.U32 R0, R0, 0x80, RZ ;  /* 0x0000008000007824 */ /* 0x000fe200078e00ff */
[----:B------:R-:W-:Y:S02]  /*1a00*/  F2FP.F16.F32.PACK_AB R25, R27, R26 ;  /* 0x0000001a1b19723e */ /* 0x000fe400000000ff */
[----:B------:R-:W-:Y:S02]  /*1a10*/  LOP3.LUT R5, R2, R5, RZ, 0x3c, !PT ;  /* 0x0000000502057212 */ /* 0x000fe400078e3cff */
[----:B------:R-:W-:Y:S02]  /*1a20*/  F2FP.F16.F32.PACK_AB R32, R33, R32 ;  /* 0x000000202120723e */ /* 0x000fe400000000ff */
[----:B------:R-:W-:Y:S02]  /*1a30*/  LOP3.LUT R0, R5, 0x780, R0, 0xf8, !PT ;  /* 0x0000078005007812 */ /* 0x000fe400078ef800 */
[----:B------:R-:W-:Y:S01]  /*1a40*/  F2FP.F16.F32.PACK_AB R26, R29, R28 ;  /* 0x0000001c1d1a723e */ /* 0x000fe200000000ff */
[----:B------:R-:W1:Y:S02]  /*1a50*/  @!P2 SYNCS.CCTL.IV [UR16+0x8000] ;  /* 0x00800000ff00a9b1 */ /* 0x000e640008000010 */
[----:B-1----:R-:W-:Y:S01]  /*1a60*/  BAR.SYNC.DEFER_BLOCKING 0x0 ;  /* 0x0000000000007b1d */ /* 0x002fe20000010000 */
[C---:B------:R-:W-:Y:S01]  /*1a70*/  LOP3.LUT R2, R0.reuse, 0x20, RZ, 0x3c, !PT ;  /* 0x0000002000027812 */ /* 0x040fe200078e3cff */
[----:B------:R-:W-:Y:S01]  /*1a80*/  VIADD R0, R0, UR16 ;  /* 0x0000001000007c36 */ /* 0x000fe20008000000 */
[----:B------:R-:W-:-:S02]  /*1a90*/  F2FP.F16.F32.PACK_AB R27, R31, R30 ;  /* 0x0000001e1f1b723e */ /* 0x000fc400000000ff */
[----:B------:R-:W-:Y:S01]  /*1aa0*/  F2FP.F16.F32.PACK_AB R33, R35, R34 ;  /* 0x000000222321723e */ /* 0x000fe200000000ff */
[----:B------:R-:W-:Y:S01]  /*1ab0*/  VIADD R2, R2, UR16 ;  /* 0x0000001002027c36 */ /* 0x000fe20008000000 */
[----:B------:R-:W-:Y:S02]  /*1ac0*/  F2FP.F16.F32.PACK_AB R34, R37, R36 ;  /* 0x000000242522723e */ /* 0x000fe400000000ff */
[----:B------:R-:W-:Y:S02]  /*1ad0*/  F2FP.F16.F32.PACK_AB R35, R39, R38 ;  /* 0x000000262723723e */ /* 0x000fe400000000ff */
[----:B------:R-:W-:Y:S01]  /*1ae0*/  ISETP.LT.U32.AND P0, PT, R6, 0x20, P0 ;  /* 0x000000200600780c */ /* 0x000fe20000701070 */
[----:B------:R-:W1:Y:S02]  /*1af0*/  @!P2 SYNCS.CCTL.IV [UR16+0x8008] ;  /* 0x00800800ff00a9b1 */ /* 0x000e640008000010 */
[----:B-1----:R-:W-:Y:S10]  /*1b00*/  STSM.16.M88.4 [R0], R24 ;  /* 0x0000001800007844 */ /* 0x002ff40000000200 */
[----:B------:R-:W-:Y:S01]  /*1b10*/  VOTEU.ANY UP0, P0 ;  /* 0x00000000003f7886 */ /* 0x000fe20000000100 */
[----:B------:R-:W-:Y:S01]  /*1b20*/  VOTEU.ANY UP1, P0 ;  /* 0x00000000003f7886 */ /* 0x000fe20000020100 */
[----:B------:R-:W-:Y:S03]  /*1b30*/  STSM.16.M88.4 [R2], R32 ;  /* 0x0000002002007844 */ /* 0x000fe60000000200 */
[----:B--2---:R-:W-:Y:S01]  /*1b40*/  @UP0 UMOV UR6, UR28 ;  /* 0x0000001c00060c82 */ /* 0x004fe20008000000 */
[----:B------:R-:W-:Y:S01]  /*1b50*/  @UP0 UMOV UR7, UR29 ;  /* 0x0000001d00070c82 */ /* 0x000fe20008000000 */
[----:B------:R1:W-:Y:S06]  /*1b60*/  MEMBAR.ALL.CTA ;  /* 0x0000000000007992 */ /* 0x0003ec0000008000 */
[----:B-1----:R-:W1:Y:S02]  /*1b70*/  FENCE.VIEW.ASYNC.S ;  /* 0x00000000000073c6 */ /* 0x002e640000000000 */
[----:B-1----:R-:W-:Y:S06]  /*1b80*/  BAR.SYNC.DEFER_BLOCKING 0x0 ;  /* 0x0000000000007b1d */ /* 0x002fec0000010000 */
[----:B------:R1:W-:Y:S01]  /*1b90*/  @UP1 UTMASTG.2D [UR16], [UR6] ;  /* 0x00000010060013b5 */ /* 0x0003e20008008000 */
[----:B------:R0:W-:Y:S01]  /*1ba0*/  UTMACMDFLUSH ;  /* 0x00000000000079b7 */ /* 0x0001e20000000000 */
[----:B------:R-:W-:-:S04]  /*1bb0*/  DEPBAR.LE SB0, 0x0 ;  /* 0x000080000000791a */ /* 0x000fc80000000000 */
[----:B------:R-:W-:Y:S06]  /*1bc0*/  BAR.SYNC.DEFER_BLOCKING 0x0 ;  /* 0x0000000000007b1d */ /* 0x000fec0000010000 */
[----:B-1----:R-:W-:Y:S05]  /*1bd0*/  EXIT ;  /* 0x000000000000794d */ /* 0x002fea0003800000 */
.L_x_48:
[----:B------:R-:W1:Y:S02]  /*1be0*/  SYNCS.PHASECHK.TRANS64.TRYWAIT P0, [UR32+0x8000], R2 ;  /* 0x00800002ff0075a7 */ /* 0x000e640008000160 */
[----:B-1----:R-:W-:Y:S05]  /*1bf0*/  @!P0 BRA `(.L_x_48) ;  /* 0xfffffffc00f88947 */ /* 0x002fea000383ffff */
[----:B------:R-:W-:Y:S05]  /*1c00*/  BRA `(.L_x_50) ;  /* 0xfffffff800e47947 */ /* 0x000fea000383ffff */
.L_x_51:
[----:B------:R-:W-:-:S00]  /*1c10*/  BRA `(.L_x_51) ;  /* 0xfffffffc00fc7947 */ /* 0x000fc0000383ffff */
[----:B------:R-:W-:-:S00]  /*1c20*/  NOP ;  /* 0x0000000000007918 */ /* 0x000fc00000000000 */
        /* <DEDUP_REMOVED lines=13> */
.L_x_52:


//--------------------- .nv.shared.gluon_wgmma    --------------------------
	.section	.nv.shared.gluon_wgmma,"aw",@nobits
	.sectionflags	@""
	.align	16
	.zero		1024


//--------------------- .nv.shared.reserved.0     --------------------------
	.section	.nv.shared.reserved.0,"aw",@nobits
	.weak		__nv_reservedSMEM_offset_0_alias
	.size		__nv_reservedSMEM_offset_0_alias, 0, 0
	.other		__nv_reservedSMEM_offset_0_alias,@"STO_CUDA_RESERVED_SHARED STV_DEFAULT"
__nv_reservedSMEM_offset_0_alias:
	.zero		0


//--------------------- .nv.constant0.gluon_wgmma --------------------------
	.section	.nv.constant0.gluon_wgmma,"a",@progbits
	.sectionflags	@""
	.align	4
.nv.constant0.gluon_wgmma:
	.zero		608


//--------------------- SYMBOLS --------------------------

	.type		.nv.reservedSmem.offset0,@object
	.size		.nv.reservedSmem.offset0,0x4
